	.target	sm_90a

	.elftype	@"ET_EXEC"


//--------------------- .note.nv.tkinfo           --------------------------
	.section	.note.nv.tkinfo,"",@"SHT_NOTE"
	.sectionflags	@"SHF_NOTE_NV_TKINFO"
	.tkinfo
        /*0018*/ 	.word	0x00000002
        /*0030*/ 	.string	""
        /*0030*/ 	.string	"ptxas"
        /*0030*/ 	.string	"Cuda compilation tools, release 13.0, V13.0.88"
        /*0030*/ 	.string	"Build cuda_13.0.r13.0/compiler.36424714_0"
        /*0030*/ 	.string	"-arch sm_90a -m 64 "



//--------------------- .note.nv.cuinfo           --------------------------
	.section	.note.nv.cuinfo,"",@"SHT_NOTE"
	.sectionflags	@"SHF_NOTE_NV_CUINFO"
        /*0018*/ 	.short	0x0002
        /*001a*/ 	.short	0x005a
        /*001c*/ 	.short	0x0082
	.zero		2


//--------------------- .nv.info                  --------------------------
	.section	.nv.info,"",@"SHT_CUDA_INFO"
	.align	4


	//----- nvinfo : EIATTR_REGCOUNT
	.align		4
        /*0000*/ 	.byte	0x04, 0x2f
        /*0002*/ 	.short	(.L_12 - .L_11)
	.align		4
.L_11:
        /*0004*/ 	.word	index@(_ZN7cutlass13device_kernelINS_4gemm6kernel13GemmUniversalIN4cute5tupleIJiiiiEEENS1_10collective13CollectiveMmaINS1_37MainloopSm90TmaGmmaWarpSpecializedFP8ILi7ENS5_IJNS4_1CILi4EEESB_NSA_ILi1EEEEEENS1_35KernelTmaWarpSpecializedCooperativeEEENS5_IJNSA_ILi128EEESG_SG_EEENS_12float_e5m2_tENS5_IJlSC_lEEESI_SJ_NS4_8TiledMMAINS4_8MMA_AtomIJNS4_4SM904GMMA31MMA_64x128x32_F32E5M2E5M2_SS_TNILNSN_7ScaleInE1ELSP_1EEEEEENS4_6LayoutINS5_IJNSA_ILi2EEESC_SC_EEENS5_IJSC_NSA_ILi0EEESV_EEEEENS5_IJNS4_10UnderscoreESY_SY_EEEEENS4_23SM90_TMA_LOAD_MULTICASTENS4_14ComposedLayoutINS4_7SwizzleILi3ELi4ELi3EEENS4_18smem_ptr_flag_bitsILi8EEENSS_INS5_IJNSA_ILi8EEESG_EEENS5_IJSG_SC_EEEEEEEvNS4_8identityES11_S1B_vS1C_EENS_8epilogue10collective6detail29Sm90TmaWarpSpecializedAdapterINS1F_15DefaultEpilogueISI_SJ_SJ_NS1E_6thread17LinearCombinationISI_Li1EffLNS1J_9ScaleType4KindE0ELNS_15FloatRoundStyleE2ESI_EENS1_15EpilogueDefaultEEEEEvvEEEEvNT_6ParamsE)
        /*0008*/ 	.word	0x000000a8


	//----- nvinfo : EIATTR_FRAME_SIZE
	.align		4
.L_12:
        /*000c*/ 	.byte	0x04, 0x11
        /*000e*/ 	.short	(.L_14 - .L_13)
	.align		4
.L_13:
        /*0010*/ 	.word	index@(_ZN7cutlass13device_kernelINS_4gemm6kernel13GemmUniversalIN4cute5tupleIJiiiiEEENS1_10collective13CollectiveMmaINS1_37MainloopSm90TmaGmmaWarpSpecializedFP8ILi7ENS5_IJNS4_1CILi4EEESB_NSA_ILi1EEEEEENS1_35KernelTmaWarpSpecializedCooperativeEEENS5_IJNSA_ILi128EEESG_SG_EEENS_12float_e5m2_tENS5_IJlSC_lEEESI_SJ_NS4_8TiledMMAINS4_8MMA_AtomIJNS4_4SM904GMMA31MMA_64x128x32_F32E5M2E5M2_SS_TNILNSN_7ScaleInE1ELSP_1EEEEEENS4_6LayoutINS5_IJNSA_ILi2EEESC_SC_EEENS5_IJSC_NSA_ILi0EEESV_EEEEENS5_IJNS4_10UnderscoreESY_SY_EEEEENS4_23SM90_TMA_LOAD_MULTICASTENS4_14ComposedLayoutINS4_7SwizzleILi3ELi4ELi3EEENS4_18smem_ptr_flag_bitsILi8EEENSS_INS5_IJNSA_ILi8EEESG_EEENS5_IJSG_SC_EEEEEEEvNS4_8identityES11_S1B_vS1C_EENS_8epilogue10collective6detail29Sm90TmaWarpSpecializedAdapterINS1F_15DefaultEpilogueISI_SJ_SJ_NS1E_6thread17LinearCombinationISI_Li1EffLNS1J_9ScaleType4KindE0ELNS_15FloatRoundStyleE2ESI_EENS1_15EpilogueDefaultEEEEEvvEEEEvNT_6ParamsE)
        /*0014*/ 	.word	0x00000000


	//----- nvinfo : EIATTR_MIN_STACK_SIZE
	.align		4
.L_14:
        /*0018*/ 	.byte	0x04, 0x12
        /*001a*/ 	.short	(.L_16 - .L_15)
	.align		4
.L_15:
        /*001c*/ 	.word	index@(_ZN7cutlass13device_kernelINS_4gemm6kernel13GemmUniversalIN4cute5tupleIJiiiiEEENS1_10collective13CollectiveMmaINS1_37MainloopSm90TmaGmmaWarpSpecializedFP8ILi7ENS5_IJNS4_1CILi4EEESB_NSA_ILi1EEEEEENS1_35KernelTmaWarpSpecializedCooperativeEEENS5_IJNSA_ILi128EEESG_SG_EEENS_12float_e5m2_tENS5_IJlSC_lEEESI_SJ_NS4_8TiledMMAINS4_8MMA_AtomIJNS4_4SM904GMMA31MMA_64x128x32_F32E5M2E5M2_SS_TNILNSN_7ScaleInE1ELSP_1EEEEEENS4_6LayoutINS5_IJNSA_ILi2EEESC_SC_EEENS5_IJSC_NSA_ILi0EEESV_EEEEENS5_IJNS4_10UnderscoreESY_SY_EEEEENS4_23SM90_TMA_LOAD_MULTICASTENS4_14ComposedLayoutINS4_7SwizzleILi3ELi4ELi3EEENS4_18smem_ptr_flag_bitsILi8EEENSS_INS5_IJNSA_ILi8EEESG_EEENS5_IJSG_SC_EEEEEEEvNS4_8identityES11_S1B_vS1C_EENS_8epilogue10collective6detail29Sm90TmaWarpSpecializedAdapterINS1F_15DefaultEpilogueISI_SJ_SJ_NS1E_6thread17LinearCombinationISI_Li1EffLNS1J_9ScaleType4KindE0ELNS_15FloatRoundStyleE2ESI_EENS1_15EpilogueDefaultEEEEEvvEEEEvNT_6ParamsE)
        /*0020*/ 	.word	0x00000000
.L_16:


//--------------------- .nv.compat                --------------------------
	.section	.nv.compat,"",@"SHT_CUDA_COMPAT_INFO"
	.align	4
        /*0000*/ 	.byte	0x02, 0x09, 0x01, 0x00, 0x02, 0x02, 0x04, 0x00, 0x02, 0x05, 0x05, 0x00, 0x03, 0x07, 0x01, 0x01
        /*0010*/ 	.byte	0x02, 0x03, 0x01, 0x00, 0x02, 0x06, 0x01, 0x00, 0x04, 0x0b, 0x08, 0x00, 0x00, 0x00, 0x00, 0x00
        /*0020*/ 	.byte	0x00, 0x00, 0x00, 0x00


//--------------------- .nv.info._ZN7cutlass13device_kernelINS_4gemm6kernel13GemmUniversalIN4cute5tupleIJiiiiEEENS1_10collective13CollectiveMmaINS1_37MainloopSm90TmaGmmaWarpSpecializedFP8ILi7ENS5_IJNS4_1CILi4EEESB_NSA_ILi1EEEEEENS1_35KernelTmaWarpSpecializedCooperativeEEENS5_IJNSA_ILi128EEESG_SG_EEENS_12float_e5m2_tENS5_IJlSC_lEEESI_SJ_NS4_8TiledMMAINS4_8MMA_AtomIJNS4_4SM904GMMA31MMA_64x128x32_F32E5M2E5M2_SS_TNILNSN_7ScaleInE1ELSP_1EEEEEENS4_6LayoutINS5_IJNSA_ILi2EEESC_SC_EEENS5_IJSC_NSA_ILi0EEESV_EEEEENS5_IJNS4_10UnderscoreESY_SY_EEEEENS4_23SM90_TMA_LOAD_MULTICASTENS4_14ComposedLayoutINS4_7SwizzleILi3ELi4ELi3EEENS4_18smem_ptr_flag_bitsILi8EEENSS_INS5_IJNSA_ILi8EEESG_EEENS5_IJSG_SC_EEEEEEEvNS4_8identityES11_S1B_vS1C_EENS_8epilogue10collective6detail29Sm90TmaWarpSpecializedAdapterINS1F_15DefaultEpilogueISI_SJ_SJ_NS1E_6thread17LinearCombinationISI_Li1EffLNS1J_9ScaleType4KindE0ELNS_15FloatRoundStyleE2ESI_EENS1_15EpilogueDefaultEEEEEvvEEEEvNT_6ParamsE --------------------------
	.section	.nv.info._ZN7cutlass13device_kernelINS_4gemm6kernel13GemmUniversalIN4cute5tupleIJiiiiEEENS1_10collective13CollectiveMmaINS1_37MainloopSm90TmaGmmaWarpSpecializedFP8ILi7ENS5_IJNS4_1CILi4EEESB_NSA_ILi1EEEEEENS1_35KernelTmaWarpSpecializedCooperativeEEENS5_IJNSA_ILi128EEESG_SG_EEENS_12float_e5m2_tENS5_IJlSC_lEEESI_SJ_NS4_8TiledMMAINS4_8MMA_AtomIJNS4_4SM904GMMA31MMA_64x128x32_F32E5M2E5M2_SS_TNILNSN_7ScaleInE1ELSP_1EEEEEENS4_6LayoutINS5_IJNSA_ILi2EEESC_SC_EEENS5_IJSC_NSA_ILi0EEESV_EEEEENS5_IJNS4_10UnderscoreESY_SY_EEEEENS4_23SM90_TMA_LOAD_MULTICASTENS4_14ComposedLayoutINS4_7SwizzleILi3ELi4ELi3EEENS4_18smem_ptr_flag_bitsILi8EEENSS_INS5_IJNSA_ILi8EEESG_EEENS5_IJSG_SC_EEEEEEEvNS4_8identityES11_S1B_vS1C_EENS_8epilogue10collective6detail29Sm90TmaWarpSpecializedAdapterINS1F_15DefaultEpilogueISI_SJ_SJ_NS1E_6thread17LinearCombinationISI_Li1EffLNS1J_9ScaleType4KindE0ELNS_15FloatRoundStyleE2ESI_EENS1_15EpilogueDefaultEEEEEvvEEEEvNT_6ParamsE,"",@"SHT_CUDA_INFO"
	.sectionflags	@""
	.align	4


	//----- nvinfo : EIATTR_CUDA_API_VERSION
	.align		4
        /*0000*/ 	.byte	0x04, 0x37
        /*0002*/ 	.short	(.L_18 - .L_17)
.L_17:
        /*0004*/ 	.word	0x00000082


	//----- nvinfo : EIATTR_KPARAM_INFO
	.align		4
.L_18:
        /*0008*/ 	.byte	0x04, 0x17
        /*000a*/ 	.short	(.L_20 - .L_19)
.L_19:
        /*000c*/ 	.word	0x00000000
        /*0010*/ 	.short	0x0000
        /*0012*/ 	.short	0x0070
        /*0014*/ 	.byte	0x00, 0xf0, 0x01, 0x10


	//----- nvinfo : EIATTR_SPARSE_MMA_MASK
	.align		4
.L_20:
        /*0018*/ 	.byte	0x03, 0x50
        /*001a*/ 	.short	0x0000


	//----- nvinfo : EIATTR_MAXREG_COUNT
	.align		4
        /*001c*/ 	.byte	0x03, 0x1b
        /*001e*/ 	.short	0x00a8


	//----- nvinfo : EIATTR_NUM_BARRIERS
	.align		4
        /*0020*/ 	.byte	0x02, 0x4c
        /*0022*/ 	.byte	0x01
	.zero		1


	//----- nvinfo : EIATTR_MERCURY_ISA_VERSION
	.align		4
        /*0024*/ 	.byte	0x03, 0x5f
        /*0026*/ 	.short	0x0101


	//----- nvinfo : EIATTR_INT_WARP_WIDE_INSTR_OFFSETS
	.align		4
        /*0028*/ 	.byte	0x04, 0x31
        /*002a*/ 	.short	(.L_22 - .L_21)


	//   ....[0]....
.L_21:
        /*002c*/ 	.word	0x00000500


	//   ....[1]....
        /*0030*/ 	.word	0x00000520


	//   ....[2]....
        /*0034*/ 	.word	0x000006b0


	//----- nvinfo : EIATTR_COOP_GROUP_MASK_REGIDS
	.align		4
.L_22:
        /*0038*/ 	.byte	0x04, 0x29
        /*003a*/ 	.short	(.L_24 - .L_23)


	//   ....[0]....
.L_23:
        /*003c*/ 	.word	0xffffffff


	//   ....[1]....
        /*0040*/ 	.word	0xffffffff


	//   ....[2]....
        /*0044*/ 	.word	0xffffffff


	//   ....[3]....
        /*0048*/ 	.word	0xffffffff


	//   ....[4]....
        /*004c*/ 	.word	0xffffffff


	//   ....[5]....
        /*0050*/ 	.word	0xffffffff


	//----- nvinfo : EIATTR_COOP_GROUP_INSTR_OFFSETS
	.align		4
.L_24:
        /*0054*/ 	.byte	0x04, 0x28
        /*0056*/ 	.short	(.L_26 - .L_25)


	//   ....[0]....
.L_25:
        /*0058*/ 	.word	0x00000060


	//   ....[1]....
        /*005c*/ 	.word	0x00000070


	//   ....[2]....
        /*0060*/ 	.word	0x00000130


	//   ....[3]....
        /*0064*/ 	.word	0x00000330


	//   ....[4]....
        /*0068*/ 	.word	0x00000870


	//   ....[5]....
        /*006c*/ 	.word	0x000012f0


	//----- nvinfo : EIATTR_REG_RECONFIG
	.align		4
.L_26:
        /*0070*/ 	.byte	0x01, 0x54
	.zero		2


	//----- nvinfo : EIATTR_MBARRIER_INSTR_OFFSETS
	.align		4
        /*0074*/ 	.byte	0x04, 0x39
        /*0076*/ 	.short	(.L_28 - .L_27)


	//   ....[0]....
.L_27:
        /*0078*/ 	.word	0x00000230
        /*007c*/ 	.word	0x000000ff
        /*0080*/ 	.word	0x00000000
        /*0084*/ 	.short	0x0100
        /*0086*/ 	.byte	0x08
	.zero		1


	//   ....[1]....
        /*0088*/ 	.word	0x00000240
        /*008c*/ 	.word	0x000000ff
        /*0090*/ 	.word	0x00000038
        /*0094*/ 	.short	0x0100
        /*0096*/ 	.byte	0x08
	.zero		1


	//   ....[2]....
        /*0098*/ 	.word	0x00000250
        /*009c*/ 	.word	0x000000ff
        /*00a0*/ 	.word	0x00000008
        /*00a4*/ 	.short	0x0100
        /*00a6*/ 	.byte	0x08
	.zero		1


	//   ....[3]....
        /*00a8*/ 	.word	0x00000260
        /*00ac*/ 	.word	0x000000ff
        /*00b0*/ 	.word	0x00000040
        /*00b4*/ 	.short	0x0100
        /*00b6*/ 	.byte	0x08
	.zero		1


	//   ....[4]....
        /*00b8*/ 	.word	0x00000270
        /*00bc*/ 	.word	0x000000ff
        /*00c0*/ 	.word	0x00000010
        /*00c4*/ 	.short	0x0100
        /*00c6*/ 	.byte	0x08
	.zero		1


	//   ....[5]....
        /*00c8*/ 	.word	0x00000280
        /*00cc*/ 	.word	0x000000ff
        /*00d0*/ 	.word	0x00000048
        /*00d4*/ 	.short	0x0100
        /*00d6*/ 	.byte	0x08
	.zero		1


	//   ....[6]....
        /*00d8*/ 	.word	0x00000290
        /*00dc*/ 	.word	0x000000ff
        /*00e0*/ 	.word	0x00000018
        /*00e4*/ 	.short	0x0100
        /*00e6*/ 	.byte	0x08
	.zero		1


	//   ....[7]....
        /*00e8*/ 	.word	0x000002a0
        /*00ec*/ 	.word	0x000000ff
        /*00f0*/ 	.word	0x00000050
        /*00f4*/ 	.short	0x0100
        /*00f6*/ 	.byte	0x08
	.zero		1


	//   ....[8]....
        /*00f8*/ 	.word	0x000002b0
        /*00fc*/ 	.word	0x000000ff
        /*0100*/ 	.word	0x00000020
        /*0104*/ 	.short	0x0100
        /*0106*/ 	.byte	0x08
	.zero		1


	//   ....[9]....
        /*0108*/ 	.word	0x000002c0
        /*010c*/ 	.word	0x000000ff
        /*0110*/ 	.word	0x00000058
        /*0114*/ 	.short	0x0100
        /*0116*/ 	.byte	0x08
	.zero		1


	//   ....[10]....
        /*0118*/ 	.word	0x000002d0
        /*011c*/ 	.word	0x000000ff
        /*0120*/ 	.word	0x00000028
        /*0124*/ 	.short	0x0100
        /*0126*/ 	.byte	0x08
	.zero		1


	//   ....[11]....
        /*0128*/ 	.word	0x000002e0
        /*012c*/ 	.word	0x000000ff
        /*0130*/ 	.word	0x00000060
        /*0134*/ 	.short	0x0100
        /*0136*/ 	.byte	0x08
	.zero		1


	//   ....[12]....
        /*0138*/ 	.word	0x000002f0
        /*013c*/ 	.word	0x000000ff
        /*0140*/ 	.word	0x00000030
        /*0144*/ 	.short	0x0100
        /*0146*/ 	.byte	0x08
	.zero		1


	//   ....[13]....
        /*0148*/ 	.word	0x00000300
        /*014c*/ 	.word	0x000000ff
        /*0150*/ 	.word	0x00000068
        /*0154*/ 	.short	0x0100
        /*0156*/ 	.byte	0x08
	.zero		1


	//   ....[14]....
        /*0158*/ 	.word	0x00000730
        /*015c*/ 	.word	0x000000ff
        /*0160*/ 	.word	0x00000080
        /*0164*/ 	.short	0x0100
        /*0166*/ 	.byte	0x06
	.zero		1


	//   ....[15]....
        /*0168*/ 	.word	0x000007e0
        /*016c*/ 	.word	0x000000ff
        /*0170*/ 	.word	0x00000088
        /*0174*/ 	.short	0x0100
        /*0176*/ 	.byte	0x06
	.zero		1


	//   ....[16]....
        /*0178*/ 	.word	0x00001820
        /*017c*/ 	.word	0x000000ff
        /*0180*/ 	.word	0x00000000
        /*0184*/ 	.short	0x010a
        /*0186*/ 	.byte	0x06
	.zero		1


	//   ....[17]....
        /*0188*/ 	.word	0x00001860
        /*018c*/ 	.word	0x000000ff
        /*0190*/ 	.word	0x00000000
        /*0194*/ 	.short	0x010a
        /*0196*/ 	.byte	0x06
	.zero		1


	//   ....[18]....
        /*0198*/ 	.word	0x00002250
        /*019c*/ 	.word	0x000000ff
        /*01a0*/ 	.word	0x00000000
        /*01a4*/ 	.short	0x010a
        /*01a6*/ 	.byte	0x0c
	.zero		1


	//   ....[19]....
        /*01a8*/ 	.word	0x00002290
        /*01ac*/ 	.word	0x000000ff
        /*01b0*/ 	.word	0x00000000
        /*01b4*/ 	.short	0x010a
        /*01b6*/ 	.byte	0x0c
	.zero		1


	//   ....[20]....
        /*01b8*/ 	.word	0x00002980
        /*01bc*/ 	.word	0x0000008c
        /*01c0*/ 	.word	0x00000000
        /*01c4*/ 	.short	0x0101
        /*01c6*/ 	.byte	0x3f
	.zero		1


	//   ....[21]....
        /*01c8*/ 	.word	0x00003040
        /*01cc*/ 	.word	0x0000000c
        /*01d0*/ 	.word	0x00000000
        /*01d4*/ 	.short	0x0101
        /*01d6*/ 	.byte	0x3f
	.zero		1


	//   ....[22]....
        /*01d8*/ 	.word	0x00008a70
        /*01dc*/ 	.word	0x00000014
        /*01e0*/ 	.word	0x00000038
        /*01e4*/ 	.short	0x010a
        /*01e6*/ 	.byte	0x3f
	.zero		1


	//   ....[23]....
        /*01e8*/ 	.word	0x00008e70
        /*01ec*/ 	.word	0x00000008
        /*01f0*/ 	.word	0x00000088
        /*01f4*/ 	.short	0x0101
        /*01f6*/ 	.byte	0x3f
	.zero		1


	//   ....[24]....
        /*01f8*/ 	.word	0x00009550
        /*01fc*/ 	.word	0x00000006
        /*0200*/ 	.word	0x00000000
        /*0204*/ 	.short	0x010a
        /*0206*/ 	.byte	0x3f
	.zero		1


	//   ....[25]....
        /*0208*/ 	.word	0x000095d0
        /*020c*/ 	.word	0x00000007
        /*0210*/ 	.word	0x00000000
        /*0214*/ 	.short	0x010a
        /*0216*/ 	.byte	0x3f
	.zero		1


	//   ....[26]....
        /*0218*/ 	.word	0x00009660
        /*021c*/ 	.word	0x00000006
        /*0220*/ 	.word	0x00000000
        /*0224*/ 	.short	0x010a
        /*0226*/ 	.byte	0x3f
	.zero		1


	//   ....[27]....
        /*0228*/ 	.word	0x000096f0
        /*022c*/ 	.word	0x00000009
        /*0230*/ 	.word	0x00000000
        /*0234*/ 	.short	0x010a
        /*0236*/ 	.byte	0x3f
	.zero		1


	//   ....[28]....
        /*0238*/ 	.word	0x00009780
        /*023c*/ 	.word	0x0000000a
        /*0240*/ 	.word	0x00000000
        /*0244*/ 	.short	0x010a
        /*0246*/ 	.byte	0x3f
	.zero		1


	//   ....[29]....
        /*0248*/ 	.word	0x00009810
        /*024c*/ 	.word	0x0000000b
        /*0250*/ 	.word	0x00000000
        /*0254*/ 	.short	0x010a
        /*0256*/ 	.byte	0x3f
	.zero		1


	//   ....[30]....
        /*0258*/ 	.word	0x000098a0
        /*025c*/ 	.word	0x00000003
        /*0260*/ 	.word	0x00000000
        /*0264*/ 	.short	0x010a
        /*0266*/ 	.byte	0x3f
	.zero		1


	//   ....[31]....
        /*0268*/ 	.word	0x00009910
        /*026c*/ 	.word	0x0000000d
        /*0270*/ 	.word	0x00000000
        /*0274*/ 	.short	0x010a
        /*0276*/ 	.byte	0x3f
	.zero		1


	//   ....[32]....
        /*0278*/ 	.word	0x00009970
        /*027c*/ 	.word	0x00000091
        /*0280*/ 	.word	0x00000000
        /*0284*/ 	.short	0x010a
        /*0286*/ 	.byte	0x3f
	.zero		1


	//   ....[33]....
        /*0288*/ 	.word	0x00009a40
        /*028c*/ 	.word	0x00000014
        /*0290*/ 	.word	0x00000038
        /*0294*/ 	.short	0x010a
        /*0296*/ 	.byte	0x3f
	.zero		1


	//   ....[34]....
        /*0298*/ 	.word	0x00009b10
        /*029c*/ 	.word	0x00000006
        /*02a0*/ 	.word	0x00000000
        /*02a4*/ 	.short	0x010a
        /*02a6*/ 	.byte	0x3f
	.zero		1


	//   ....[35]....
        /*02a8*/ 	.word	0x00009b60
        /*02ac*/ 	.word	0x00000007
        /*02b0*/ 	.word	0x00000000
        /*02b4*/ 	.short	0x010a
        /*02b6*/ 	.byte	0x3f
	.zero		1


	//   ....[36]....
        /*02b8*/ 	.word	0x00009bb0
        /*02bc*/ 	.word	0x00000006
        /*02c0*/ 	.word	0x00000000
        /*02c4*/ 	.short	0x010a
        /*02c6*/ 	.byte	0x3f
	.zero		1


	//   ....[37]....
        /*02c8*/ 	.word	0x00009c00
        /*02cc*/ 	.word	0x00000009
        /*02d0*/ 	.word	0x00000000
        /*02d4*/ 	.short	0x010a
        /*02d6*/ 	.byte	0x3f
	.zero		1


	//   ....[38]....
        /*02d8*/ 	.word	0x00009c50
        /*02dc*/ 	.word	0x0000000a
        /*02e0*/ 	.word	0x00000000
        /*02e4*/ 	.short	0x010a
        /*02e6*/ 	.byte	0x3f
	.zero		1


	//   ....[39]....
        /*02e8*/ 	.word	0x00009ca0
        /*02ec*/ 	.word	0x0000000b
        /*02f0*/ 	.word	0x00000000
        /*02f4*/ 	.short	0x010a
        /*02f6*/ 	.byte	0x3f
	.zero		1


	//----- nvinfo : EIATTR_NUM_MBARRIERS
	.align		4
.L_28:
        /*02f8*/ 	.byte	0x03, 0x38
        /*02fa*/ 	.short	0x0010


	//----- nvinfo : EIATTR_EXIT_INSTR_OFFSETS
	.align		4
        /*02fc*/ 	.byte	0x04, 0x1c
        /*02fe*/ 	.short	(.L_30 - .L_29)


	//   ....[0]....
.L_29:
        /*0300*/ 	.word	0x000009d0


	//   ....[1]....
        /*0304*/ 	.word	0x000011c0


	//   ....[2]....
        /*0308*/ 	.word	0x00008070


	//   ....[3]....
        /*030c*/ 	.word	0x000085d0


	//   ....[4]....
        /*0310*/ 	.word	0x000098f0


	//----- nvinfo : EIATTR_MAX_THREADS
	.align		4
.L_30:
        /*0314*/ 	.byte	0x04, 0x05
        /*0316*/ 	.short	(.L_32 - .L_31)
.L_31:
        /*0318*/ 	.word	0x00000180
        /*031c*/ 	.word	0x00000001
        /*0320*/ 	.word	0x00000001


	//----- nvinfo : EIATTR_CRS_STACK_SIZE
	.align		4
.L_32:
        /*0324*/ 	.byte	0x04, 0x1e
        /*0326*/ 	.short	(.L_34 - .L_33)
.L_33:
        /*0328*/ 	.word	0x00000000


	//----- nvinfo : EIATTR_CBANK_PARAM_SIZE
	.align		4
.L_34:
        /*032c*/ 	.byte	0x03, 0x19
        /*032e*/ 	.short	0x0470


	//----- nvinfo : EIATTR_PARAM_CBANK
	.align		4
        /*0330*/ 	.byte	0x04, 0x0a
        /*0332*/ 	.short	(.L_36 - .L_35)
	.align		4
.L_35:
        /*0334*/ 	.word	index@(.nv.constant0._ZN7cutlass13device_kernelINS_4gemm6kernel13GemmUniversalIN4cute5tupleIJiiiiEEENS1_10collective13CollectiveMmaINS1_37MainloopSm90TmaGmmaWarpSpecializedFP8ILi7ENS5_IJNS4_1CILi4EEESB_NSA_ILi1EEEEEENS1_35KernelTmaWarpSpecializedCooperativeEEENS5_IJNSA_ILi128EEESG_SG_EEENS_12float_e5m2_tENS5_IJlSC_lEEESI_SJ_NS4_8TiledMMAINS4_8MMA_AtomIJNS4_4SM904GMMA31MMA_64x128x32_F32E5M2E5M2_SS_TNILNSN_7ScaleInE1ELSP_1EEEEEENS4_6LayoutINS5_IJNSA_ILi2EEESC_SC_EEENS5_IJSC_NSA_ILi0EEESV_EEEEENS5_IJNS4_10UnderscoreESY_SY_EEEEENS4_23SM90_TMA_LOAD_MULTICASTENS4_14ComposedLayoutINS4_7SwizzleILi3ELi4ELi3EEENS4_18smem_ptr_flag_bitsILi8EEENSS_INS5_IJNSA_ILi8EEESG_EEENS5_IJSG_SC_EEEEEEEvNS4_8identityES11_S1B_vS1C_EENS_8epilogue10collective6detail29Sm90TmaWarpSpecializedAdapterINS1F_15DefaultEpilogueISI_SJ_SJ_NS1E_6thread17LinearCombinationISI_Li1EffLNS1J_9ScaleType4KindE0ELNS_15FloatRoundStyleE2ESI_EENS1_15EpilogueDefaultEEEEEvvEEEEvNT_6ParamsE)
        /*0338*/ 	.short	0x0210
        /*033a*/ 	.short	0x0470


	//----- nvinfo : EIATTR_SW_WAR
	.align		4
.L_36:
        /*033c*/ 	.byte	0x04, 0x36
        /*033e*/ 	.short	(.L_38 - .L_37)
.L_37:
        /*0340*/ 	.word	0x00000008
.L_38:


//--------------------- .nv.callgraph             --------------------------
	.section	.nv.callgraph,"",@"SHT_CUDA_CALLGRAPH"
	.align	4
	.sectionentsize	8
	.align		4
        /*0000*/ 	.word	0x00000000
	.align		4
        /*0004*/ 	.word	0xffffffff
	.align		4
        /*0008*/ 	.word	0x00000000
	.align		4
        /*000c*/ 	.word	0xfffffffe
	.align		4
        /*0010*/ 	.word	0x00000000
	.align		4
        /*0014*/ 	.word	0xfffffffd
	.align		4
        /*0018*/ 	.word	0x00000000
	.align		4
        /*001c*/ 	.word	0xfffffffc


//--------------------- .nv.constant4             --------------------------
	.section	.nv.constant4,"a",@progbits
	.align	8
	.align		8
.nv.constant4:
        /*0000*/ 	.dword	_ZN40_INTERNAL_ea0b0a0b_4_k_cu_c683cd3a_223274cuda3std3__45__cpo5beginE
	.align		8
        /*0008*/ 	.dword	_ZN40_INTERNAL_ea0b0a0b_4_k_cu_c683cd3a_223274cuda3std3__45__cpo3endE
	.align		8
        /*0010*/ 	.dword	_ZN40_INTERNAL_ea0b0a0b_4_k_cu_c683cd3a_223274cuda3std3__45__cpo6cbeginE
	.align		8
        /*0018*/ 	.dword	_ZN40_INTERNAL_ea0b0a0b_4_k_cu_c683cd3a_223274cuda3std3__45__cpo4cendE
	.align		8
        /*0020*/ 	.dword	_ZN40_INTERNAL_ea0b0a0b_4_k_cu_c683cd3a_223274cuda3std3__442_GLOBAL__N__ea0b0a0b_4_k_cu_c683cd3a_223276ignoreE
	.align		8
        /*0028*/ 	.dword	_ZN40_INTERNAL_ea0b0a0b_4_k_cu_c683cd3a_223274cuda3std3__419piecewise_constructE
	.align		8
        /*0030*/ 	.dword	_ZN40_INTERNAL_ea0b0a0b_4_k_cu_c683cd3a_223274cuda3std3__48in_placeE
	.align		8
        /*0038*/ 	.dword	_ZN40_INTERNAL_ea0b0a0b_4_k_cu_c683cd3a_223274cuda3std6ranges3__45__cpo4swapE
	.align		8
        /*0040*/ 	.dword	_ZN40_INTERNAL_ea0b0a0b_4_k_cu_c683cd3a_223274cuda3std6ranges3__45__cpo9iter_moveE
	.align		8
        /*0048*/ 	.dword	_ZN40_INTERNAL_ea0b0a0b_4_k_cu_c683cd3a_223274cute7productE
	.align		8
        /*0050*/ 	.dword	_ZN40_INTERNAL_ea0b0a0b_4_k_cu_c683cd3a_223274cute1_E


//--------------------- .text._ZN7cutlass13device_kernelINS_4gemm6kernel13GemmUniversalIN4cute5tupleIJiiiiEEENS1_10collective13CollectiveMmaINS1_37MainloopSm90TmaGmmaWarpSpecializedFP8ILi7ENS5_IJNS4_1CILi4EEESB_NSA_ILi1EEEEEENS1_35KernelTmaWarpSpecializedCooperativeEEENS5_IJNSA_ILi128EEESG_SG_EEENS_12float_e5m2_tENS5_IJlSC_lEEESI_SJ_NS4_8TiledMMAINS4_8MMA_AtomIJNS4_4SM904GMMA31MMA_64x128x32_F32E5M2E5M2_SS_TNILNSN_7ScaleInE1ELSP_1EEEEEENS4_6LayoutINS5_IJNSA_ILi2EEESC_SC_EEENS5_IJSC_NSA_ILi0EEESV_EEEEENS5_IJNS4_10UnderscoreESY_SY_EEEEENS4_23SM90_TMA_LOAD_MULTICASTENS4_14ComposedLayoutINS4_7SwizzleILi3ELi4ELi3EEENS4_18smem_ptr_flag_bitsILi8EEENSS_INS5_IJNSA_ILi8EEESG_EEENS5_IJSG_SC_EEEEEEEvNS4_8identityES11_S1B_vS1C_EENS_8epilogue10collective6detail29Sm90TmaWarpSpecializedAdapterINS1F_15DefaultEpilogueISI_SJ_SJ_NS1E_6thread17LinearCombinationISI_Li1EffLNS1J_9ScaleType4KindE0ELNS_15FloatRoundStyleE2ESI_EENS1_15EpilogueDefaultEEEEEvvEEEEvNT_6ParamsE --------------------------
	.section	.text._ZN7cutlass13device_kernelINS_4gemm6kernel13GemmUniversalIN4cute5tupleIJiiiiEEENS1_10collective13CollectiveMmaINS1_37MainloopSm90TmaGmmaWarpSpecializedFP8ILi7ENS5_IJNS4_1CILi4EEESB_NSA_ILi1EEEEEENS1_35KernelTmaWarpSpecializedCooperativeEEENS5_IJNSA_ILi128EEESG_SG_EEENS_12float_e5m2_tENS5_IJlSC_lEEESI_SJ_NS4_8TiledMMAINS4_8MMA_AtomIJNS4_4SM904GMMA31MMA_64x128x32_F32E5M2E5M2_SS_TNILNSN_7ScaleInE1ELSP_1EEEEEENS4_6LayoutINS5_IJNSA_ILi2EEESC_SC_EEENS5_IJSC_NSA_ILi0EEESV_EEEEENS5_IJNS4_10UnderscoreESY_SY_EEEEENS4_23SM90_TMA_LOAD_MULTICASTENS4_14ComposedLayoutINS4_7SwizzleILi3ELi4ELi3EEENS4_18smem_ptr_flag_bitsILi8EEENSS_INS5_IJNSA_ILi8EEESG_EEENS5_IJSG_SC_EEEEEEEvNS4_8identityES11_S1B_vS1C_EENS_8epilogue10collective6detail29Sm90TmaWarpSpecializedAdapterINS1F_15DefaultEpilogueISI_SJ_SJ_NS1E_6thread17LinearCombinationISI_Li1EffLNS1J_9ScaleType4KindE0ELNS_15FloatRoundStyleE2ESI_EENS1_15EpilogueDefaultEEEEEvvEEEEvNT_6ParamsE,"ax",@progbits
	.align	128
.text._ZN7cutlass13device_kernelINS_4gemm6kernel13GemmUniversalIN4cute5tupleIJiiiiEEENS1_10collective13CollectiveMmaINS1_37MainloopSm90TmaGmmaWarpSpecializedFP8ILi7ENS5_IJNS4_1CILi4EEESB_NSA_ILi1EEEEEENS1_35KernelTmaWarpSpecializedCooperativeEEENS5_IJNSA_ILi128EEESG_SG_EEENS_12float_e5m2_tENS5_IJlSC_lEEESI_SJ_NS4_8TiledMMAINS4_8MMA_AtomIJNS4_4SM904GMMA31MMA_64x128x32_F32E5M2E5M2_SS_TNILNSN_7ScaleInE1ELSP_1EEEEEENS4_6LayoutINS5_IJNSA_ILi2EEESC_SC_EEENS5_IJSC_NSA_ILi0EEESV_EEEEENS5_IJNS4_10UnderscoreESY_SY_EEEEENS4_23SM90_TMA_LOAD_MULTICASTENS4_14ComposedLayoutINS4_7SwizzleILi3ELi4ELi3EEENS4_18smem_ptr_flag_bitsILi8EEENSS_INS5_IJNSA_ILi8EEESG_EEENS5_IJSG_SC_EEEEEEEvNS4_8identityES11_S1B_vS1C_EENS_8epilogue10collective6detail29Sm90TmaWarpSpecializedAdapterINS1F_15DefaultEpilogueISI_SJ_SJ_NS1E_6thread17LinearCombinationISI_Li1EffLNS1J_9ScaleType4KindE0ELNS_15FloatRoundStyleE2ESI_EENS1_15EpilogueDefaultEEEEEvvEEEEvNT_6ParamsE:
        .type           _ZN7cutlass13device_kernelINS_4gemm6kernel13GemmUniversalIN4cute5tupleIJiiiiEEENS1_10collective13CollectiveMmaINS1_37MainloopSm90TmaGmmaWarpSpecializedFP8ILi7ENS5_IJNS4_1CILi4EEESB_NSA_ILi1EEEEEENS1_35KernelTmaWarpSpecializedCooperativeEEENS5_IJNSA_ILi128EEESG_SG_EEENS_12float_e5m2_tENS5_IJlSC_lEEESI_SJ_NS4_8TiledMMAINS4_8MMA_AtomIJNS4_4SM904GMMA31MMA_64x128x32_F32E5M2E5M2_SS_TNILNSN_7ScaleInE1ELSP_1EEEEEENS4_6LayoutINS5_IJNSA_ILi2EEESC_SC_EEENS5_IJSC_NSA_ILi0EEESV_EEEEENS5_IJNS4_10UnderscoreESY_SY_EEEEENS4_23SM90_TMA_LOAD_MULTICASTENS4_14ComposedLayoutINS4_7SwizzleILi3ELi4ELi3EEENS4_18smem_ptr_flag_bitsILi8EEENSS_INS5_IJNSA_ILi8EEESG_EEENS5_IJSG_SC_EEEEEEEvNS4_8identityES11_S1B_vS1C_EENS_8epilogue10collective6detail29Sm90TmaWarpSpecializedAdapterINS1F_15DefaultEpilogueISI_SJ_SJ_NS1E_6thread17LinearCombinationISI_Li1EffLNS1J_9ScaleType4KindE0ELNS_15FloatRoundStyleE2ESI_EENS1_15EpilogueDefaultEEEEEvvEEEEvNT_6ParamsE,@function
        .size           _ZN7cutlass13device_kernelINS_4gemm6kernel13GemmUniversalIN4cute5tupleIJiiiiEEENS1_10collective13CollectiveMmaINS1_37MainloopSm90TmaGmmaWarpSpecializedFP8ILi7ENS5_IJNS4_1CILi4EEESB_NSA_ILi1EEEEEENS1_35KernelTmaWarpSpecializedCooperativeEEENS5_IJNSA_ILi128EEESG_SG_EEENS_12float_e5m2_tENS5_IJlSC_lEEESI_SJ_NS4_8TiledMMAINS4_8MMA_AtomIJNS4_4SM904GMMA31MMA_64x128x32_F32E5M2E5M2_SS_TNILNSN_7ScaleInE1ELSP_1EEEEEENS4_6LayoutINS5_IJNSA_ILi2EEESC_SC_EEENS5_IJSC_NSA_ILi0EEESV_EEEEENS5_IJNS4_10UnderscoreESY_SY_EEEEENS4_23SM90_TMA_LOAD_MULTICASTENS4_14ComposedLayoutINS4_7SwizzleILi3ELi4ELi3EEENS4_18smem_ptr_flag_bitsILi8EEENSS_INS5_IJNSA_ILi8EEESG_EEENS5_IJSG_SC_EEEEEEEvNS4_8identityES11_S1B_vS1C_EENS_8epilogue10collective6detail29Sm90TmaWarpSpecializedAdapterINS1F_15DefaultEpilogueISI_SJ_SJ_NS1E_6thread17LinearCombinationISI_Li1EffLNS1J_9ScaleType4KindE0ELNS_15FloatRoundStyleE2ESI_EENS1_15EpilogueDefaultEEEEEvvEEEEvNT_6ParamsE,(.L_x_212 - _ZN7cutlass13device_kernelINS_4gemm6kernel13GemmUniversalIN4cute5tupleIJiiiiEEENS1_10collective13CollectiveMmaINS1_37MainloopSm90TmaGmmaWarpSpecializedFP8ILi7ENS5_IJNS4_1CILi4EEESB_NSA_ILi1EEEEEENS1_35KernelTmaWarpSpecializedCooperativeEEENS5_IJNSA_ILi128EEESG_SG_EEENS_12float_e5m2_tENS5_IJlSC_lEEESI_SJ_NS4_8TiledMMAINS4_8MMA_AtomIJNS4_4SM904GMMA31MMA_64x128x32_F32E5M2E5M2_SS_TNILNSN_7ScaleInE1ELSP_1EEEEEENS4_6LayoutINS5_IJNSA_ILi2EEESC_SC_EEENS5_IJSC_NSA_ILi0EEESV_EEEEENS5_IJNS4_10UnderscoreESY_SY_EEEEENS4_23SM90_TMA_LOAD_MULTICASTENS4_14ComposedLayoutINS4_7SwizzleILi3ELi4ELi3EEENS4_18smem_ptr_flag_bitsILi8EEENSS_INS5_IJNSA_ILi8EEESG_EEENS5_IJSG_SC_EEEEEEEvNS4_8identityES11_S1B_vS1C_EENS_8epilogue10collective6detail29Sm90TmaWarpSpecializedAdapterINS1F_15DefaultEpilogueISI_SJ_SJ_NS1E_6thread17LinearCombinationISI_Li1EffLNS1J_9ScaleType4KindE0ELNS_15FloatRoundStyleE2ESI_EENS1_15EpilogueDefaultEEEEEvvEEEEvNT_6ParamsE)
        .other          _ZN7cutlass13device_kernelINS_4gemm6kernel13GemmUniversalIN4cute5tupleIJiiiiEEENS1_10collective13CollectiveMmaINS1_37MainloopSm90TmaGmmaWarpSpecializedFP8ILi7ENS5_IJNS4_1CILi4EEESB_NSA_ILi1EEEEEENS1_35KernelTmaWarpSpecializedCooperativeEEENS5_IJNSA_ILi128EEESG_SG_EEENS_12float_e5m2_tENS5_IJlSC_lEEESI_SJ_NS4_8TiledMMAINS4_8MMA_AtomIJNS4_4SM904GMMA31MMA_64x128x32_F32E5M2E5M2_SS_TNILNSN_7ScaleInE1ELSP_1EEEEEENS4_6LayoutINS5_IJNSA_ILi2EEESC_SC_EEENS5_IJSC_NSA_ILi0EEESV_EEEEENS5_IJNS4_10UnderscoreESY_SY_EEEEENS4_23SM90_TMA_LOAD_MULTICASTENS4_14ComposedLayoutINS4_7SwizzleILi3ELi4ELi3EEENS4_18smem_ptr_flag_bitsILi8EEENSS_INS5_IJNSA_ILi8EEESG_EEENS5_IJSG_SC_EEEEEEEvNS4_8identityES11_S1B_vS1C_EENS_8epilogue10collective6detail29Sm90TmaWarpSpecializedAdapterINS1F_15DefaultEpilogueISI_SJ_SJ_NS1E_6thread17LinearCombinationISI_Li1EffLNS1J_9ScaleType4KindE0ELNS_15FloatRoundStyleE2ESI_EENS1_15EpilogueDefaultEEEEEvvEEEEvNT_6ParamsE,@"STO_CUDA_ENTRY STV_DEFAULT"
_ZN7cutlass13device_kernelINS_4gemm6kernel13GemmUniversalIN4cute5tupleIJiiiiEEENS1_10collective13CollectiveMmaINS1_37MainloopSm90TmaGmmaWarpSpecializedFP8ILi7ENS5_IJNS4_1CILi4EEESB_NSA_ILi1EEEEEENS1_35KernelTmaWarpSpecializedCooperativeEEENS5_IJNSA_ILi128EEESG_SG_EEENS_12float_e5m2_tENS5_IJlSC_lEEESI_SJ_NS4_8TiledMMAINS4_8MMA_AtomIJNS4_4SM904GMMA31MMA_64x128x32_F32E5M2E5M2_SS_TNILNSN_7ScaleInE1ELSP_1EEEEEENS4_6LayoutINS5_IJNSA_ILi2EEESC_SC_EEENS5_IJSC_NSA_ILi0EEESV_EEEEENS5_IJNS4_10UnderscoreESY_SY_EEEEENS4_23SM90_TMA_LOAD_MULTICASTENS4_14ComposedLayoutINS4_7SwizzleILi3ELi4ELi3EEENS4_18smem_ptr_flag_bitsILi8EEENSS_INS5_IJNSA_ILi8EEESG_EEENS5_IJSG_SC_EEEEEEEvNS4_8identityES11_S1B_vS1C_EENS_8epilogue10collective6detail29Sm90TmaWarpSpecializedAdapterINS1F_15DefaultEpilogueISI_SJ_SJ_NS1E_6thread17LinearCombinationISI_Li1EffLNS1J_9ScaleType4KindE0ELNS_15FloatRoundStyleE2ESI_EENS1_15EpilogueDefaultEEEEEvvEEEEvNT_6ParamsE:
[----:B------:R-:W-:Y:S01]  /*0000*/  LDC R1, c[0x0][0x28] ;  /* 0x00000a00ff017b82 */ /* 0x000fe20000000800 */
[----:B------:R-:W0:Y:S01]  /*0010*/  S2R R0, SR_TID.X ;  /* 0x0000000000007919 */ /* 0x000e220000002100 */
[----:B------:R-:W-:Y:S01]  /*0020*/  ELECT P0, URZ, PT ;  /* 0x00000000003f782f */ /* 0x000fe20003800000 */
[----:B------:R-:W-:Y:S01]  /*0030*/  BSSY B0, `(.L_x_0) ;  /* 0x000000f000007945 */ /* 0x000fe20003800000 */
[--C-:B0-----:R-:W-:Y:S02]  /*0040*/  SHF.R.U32.HI R2, RZ, 0x5, R0.reuse ;  /* 0x00000005ff027819 */ /* 0x101fe40000011600 */
[----:B------:R-:W-:-:S03]  /*0050*/  SHF.R.U32.HI R3, RZ, 0x7, R0 ;  /* 0x00000007ff037819 */ /* 0x000fc60000011600 */
[----:B------:R-:W0:Y:S04]  /*0060*/  SHFL.IDX PT, R7, R2, RZ, 0x1f ;  /* 0x00001fff02077589 */ /* 0x000e2800000e0000 */
[----:B------:R-:W1:Y:S01]  /*0070*/  SHFL.IDX PT, R3, R3, RZ, 0x1f ;  /* 0x00001fff03037589 */ /* 0x000e6200000e0000 */
[----:B0-----:R-:W-:-:S13]  /*0080*/  ISETP.NE.OR P0, PT, R7, RZ, !P0 ;  /* 0x000000ff0700720c */ /* 0x001fda0004705670 */
[----:B-1----:R-:W-:Y:S05]  /*0090*/  @P0 BRA `(.L_x_1) ;  /* 0x0000000000200947 */ /* 0x002fea0003800000 */
[----:B------:R-:W-:Y:S02]  /*00a0*/  ULDC.64 UR4, c[0x0][0x198] ;  /* 0x0000660000047ab9 */ /* 0x000fe40000000a00 */
[----:B------:R-:W-:Y:S02]  /*00b0*/  UIADD3 UR6, UP0, UR4, 0xf0, URZ ;  /* 0x000000f004067890 */ /* 0x000fe4000ff1e03f */
[----:B------:R-:W-:Y:S02]  /*00c0*/  UIADD3 UR4, UP1, UR4, 0x1f0, URZ ;  /* 0x000001f004047890 */ /* 0x000fe4000ff3e03f */
[----:B------:R-:W-:Y:S02]  /*00d0*/  UIADD3.X UR7, URZ, UR5, URZ, UP0, !UPT ;  /* 0x000000053f077290 */ /* 0x000fe400087fe43f */
[----:B------:R-:W-:-:S07]  /*00e0*/  UIADD3.X UR5, URZ, UR5, URZ, UP1, !UPT ;  /* 0x000000053f057290 */ /* 0x000fce0008ffe43f */
[----:B------:R0:W-:Y:S02]  /*00f0*/  UTMACCTL.PF [UR6] ;  /* 0x00000000060079b9 */ /* 0x0001e40008040000 */
[----:B------:R0:W-:Y:S02]  /*0100*/  UTMACCTL.PF [UR4] ;  /* 0x00000000040079b9 */ /* 0x0001e40008040000 */
[----:B0-----:R-:W-:Y:S01]  /*0110*/  NOP ;  /* 0x0000000000007918 */ /* 0x001fe20000000000 */
.L_x_1:
[----:B------:R-:W-:Y:S05]  /*0120*/  BSYNC B0 ;  /* 0x0000000000007941 */ /* 0x000fea0003800000 */
.L_x_0:
[----:B------:R-:W0:Y:S02]  /*0130*/  SHFL.IDX PT, R4, R2, RZ, 0x1f ;  /* 0x00001fff02047589 */ /* 0x000e2400000e0000 */
[----:B0-----:R-:W-:-:S13]  /*0140*/  ISETP.NE.AND P0, PT, R4, RZ, PT ;  /* 0x000000ff0400720c */ /* 0x001fda0003f05270 */
[----:B------:R-:W-:Y:S05]  /*0150*/  @P0 BRA `(.L_x_2) ;  /* 0x0000000000700947 */ /* 0x000fea0003800000 */
[----:B------:R-:W0:Y:S01]  /*0160*/  S2UR UR8, SR_CgaCtaId ;  /* 0x00000000000879c3 */ /* 0x000e220000008800 */
[----:B------:R-:W-:Y:S01]  /*0170*/  UMOV UR4, 0x400 ;  /* 0x0000040000047882 */ /* 0x000fe20000000000 */
[----:B------:R-:W-:Y:S01]  /*0180*/  UMOV UR5, 0x1 ;  /* 0x0000000100057882 */ /* 0x000fe20000000000 */
[----:B------:R-:W-:Y:S01]  /*0190*/  UMOV UR6, 0xe ;  /* 0x0000000e00067882 */ /* 0x000fe20000000000 */
[----:B------:R-:W-:Y:S01]  /*01a0*/  ELECT P0, URZ, PT ;  /* 0x00000000003f782f */ /* 0x000fe20003800000 */
[----:B------:R-:W-:-:S04]  /*01b0*/  UIADD3 UR6, -UR6, 0x100000, URZ ;  /* 0x0010000006067890 */ /* 0x000fc8000fffe13f */
[----:B------:R-:W-:Y:S02]  /*01c0*/  USHF.L.U32 UR7, UR6, 0xb, URZ ;  /* 0x0000000b06077899 */ /* 0x000fe4000800063f */
[----:B------:R-:W-:Y:S02]  /*01d0*/  USHF.L.U32 UR6, UR6, 0x1, URZ ;  /* 0x0000000106067899 */ /* 0x000fe4000800063f */
[----:B0-----:R-:W-:Y:S02]  /*01e0*/  ULEA UR8, UR8, UR4, 0x18 ;  /* 0x0000000408087291 */ /* 0x001fe4000f8ec03f */
[----:B------:R-:W-:-:S04]  /*01f0*/  UIADD3 UR4, -UR5, 0x100000, URZ ;  /* 0x0010000005047890 */ /* 0x000fc8000fffe13f */
[----:B------:R-:W-:Y:S02]  /*0200*/  USHF.L.U32 UR5, UR4, 0xb, URZ ;  /* 0x0000000b04057899 */ /* 0x000fe4000800063f */
[----:B------:R-:W-:Y:S01]  /*0210*/  USHF.L.U32 UR4, UR4, 0x1, URZ ;  /* 0x0000000104047899 */ /* 0x000fe2000800063f */
[----:B------:R-:W0:Y:S11]  /*0220*/  FENCE.VIEW.ASYNC.S ;  /* 0x00000000000073c6 */ /* 0x000e360000000000 */
[----:B0-----:R0:W1:Y:S01]  /*0230*/  SYNCS.EXCH.64 URZ, [UR8], UR4 ;  /* 0x00000004083f75b2 */ /* 0x0010620008000100 */
[----:B------:R0:W2:Y:S01]  /*0240*/  SYNCS.EXCH.64 URZ, [UR8+0x38], UR6 ;  /* 0x00003806083f75b2 */ /* 0x0000a20008000100 */
[----:B------:R0:W3:Y:S01]  /*0250*/  SYNCS.EXCH.64 URZ, [UR8+0x8], UR4 ;  /* 0x00000804083f75b2 */ /* 0x0000e20008000100 */
[----:B------:R0:W4:Y:S01]  /*0260*/  SYNCS.EXCH.64 URZ, [UR8+0x40], UR6 ;  /* 0x00004006083f75b2 */ /* 0x0001220008000100 */
[----:B------:R0:W0:Y:S01]  /*0270*/  SYNCS.EXCH.64 URZ, [UR8+0x10], UR4 ;  /* 0x00001004083f75b2 */ /* 0x0000220008000100 */
        /* <DEDUP_REMOVED lines=9> */
[----:B------:R-:W-:Y:S01]  /*0310*/  NOP ;  /* 0x0000000000007918 */ /* 0x000fe20000000000 */
.L_x_2:
[----:B------:R-:W-:Y:S01]  /*0320*/  SHF.R.S32.HI R5, RZ, 0x1f, R0 ;  /* 0x0000001fff057819 */ /* 0x000fe20000011400 */
[----:B------:R-:W5:Y:S01]  /*0330*/  SHFL.IDX PT, R2, R2, RZ, 0x1f ;  /* 0x00001fff02027589 */ /* 0x000f6200000e0000 */
[----:B0-----:R-:W0:Y:S01]  /*0340*/  S2UR UR8, SR_CTAID.X ;  /* 0x00000000000879c3 */ /* 0x001e220000002500 */
[----:B------:R-:W-:Y:S02]  /*0350*/  ELECT P0, URZ, PT ;  /* 0x00000000003f782f */ /* 0x000fe40003800000 */
[----:B------:R-:W-:Y:S01]  /*0360*/  LEA.HI R5, R5, R0, RZ, 0x7 ;  /* 0x0000000005057211 */ /* 0x000fe200078f38ff */
[----:B------:R-:W1:Y:S01]  /*0370*/  S2R R8, SR_CTAID.Y ;  /* 0x0000000000087919 */ /* 0x000e620000002600 */
[----:B------:R-:W-:Y:S01]  /*0380*/  SHF.R.S32.HI R11, RZ, 0x1f, R4 ;  /* 0x0000001fff0b7819 */ /* 0x000fe20000011404 */
[----:B------:R-:W-:Y:S01]  /*0390*/  ULDC UR4, c[0x0][0x150] ;  /* 0x0000540000047ab9 */ /* 0x000fe20000000800 */
[----:B------:R-:W-:Y:S01]  /*03a0*/  LOP3.LUT R5, R5, 0xffffff80, RZ, 0xc0, !PT ;  /* 0xffffff8005057812 */ /* 0x000fe200078ec0ff */
[----:B------:R-:W-:Y:S01]  /*03b0*/  VIADD R16, R3, 0xffffffff ;  /* 0xffffffff03107836 */ /* 0x000fe20000000000 */
[----:B------:R-:W-:Y:S01]  /*03c0*/  LEA.HI R11, R11, R4, RZ, 0x2 ;  /* 0x000000040b0b7211 */ /* 0x000fe200078f10ff */
[----:B------:R-:W2:Y:S01]  /*03d0*/  LDC R12, c[0x0][0x144] ;  /* 0x00005100ff0c7b82 */ /* 0x000ea20000000800 */
[----:B------:R-:W-:Y:S01]  /*03e0*/  NOP ;  /* 0x0000000000007918 */ /* 0x000fe20000000000 */
[----:B------:R-:W-:Y:S01]  /*03f0*/  IMAD.IADD R6, R0, 0x1, -R5 ;  /* 0x0000000100067824 */ /* 0x000fe200078e0a05 */
[----:B------:R-:W-:Y:S01]  /*0400*/  LOP3.LUT R11, R11, 0x3ffffffc, RZ, 0xc0, !PT ;  /* 0x3ffffffc0b0b7812 */ /* 0x000fe200078ec0ff */
[----:B------:R-:W-:Y:S01]  /*0410*/  NOP ;  /* 0x0000000000007918 */ /* 0x000fe20000000000 */
[----:B------:R-:W-:-:S02]  /*0420*/  ISETP.NE.AND P4, PT, R3, RZ, PT ;  /* 0x000000ff0300720c */ /* 0x000fc40003f85270 */
[----:B------:R-:W-:Y:S01]  /*0430*/  SHF.R.S32.HI R5, RZ, 0x1f, R6 ;  /* 0x0000001fff057819 */ /* 0x000fe20000011406 */
[----:B------:R-:W-:Y:S01]  /*0440*/  IMAD.IADD R4, R4, 0x1, -R11 ;  /* 0x0000000104047824 */ /* 0x000fe200078e0a0b */
[----:B------:R-:W3:Y:S01]  /*0450*/  LDC R14, c[0x0][0x140] ;  /* 0x00005000ff0e7b82 */ /* 0x000ee20000000800 */
[----:B------:R-:W-:Y:S02]  /*0460*/  ISETP.GE.U32.AND P6, PT, R16, 0x2, PT ;  /* 0x000000021000780c */ /* 0x000fe40003fc6070 */
[----:B------:R-:W-:Y:S02]  /*0470*/  LEA.HI R5, R5, R6, RZ, 0x3 ;  /* 0x0000000605057211 */ /* 0x000fe400078f18ff */
[----:B-----5:R-:W-:Y:S02]  /*0480*/  ISETP.NE.OR P0, PT, R2, RZ, !P0 ;  /* 0x000000ff0200720c */ /* 0x020fe40004705670 */
[--C-:B------:R-:W-:Y:S01]  /*0490*/  SHF.R.S32.HI R2, RZ, 0x3, R5.reuse ;  /* 0x00000003ff027819 */ /* 0x100fe20000011405 */
[----:B------:R-:W5:Y:S01]  /*04a0*/  LDC R13, c[0x0][0x148] ;  /* 0x00005200ff0d7b82 */ /* 0x000f620000000800 */
[----:B------:R-:W-:-:S02]  /*04b0*/  SHF.R.S32.HI R5, RZ, 0x1f, R5 ;  /* 0x0000001fff057819 */ /* 0x000fc40000011405 */
[----:B0-----:R-:W-:Y:S02]  /*04c0*/  I2FP.F32.U32 R10, UR8 ;  /* 0x00000008000a7c45 */ /* 0x001fe40008201000 */
[----:B------:R-:W-:-:S03]  /*04d0*/  LEA.HI R5, R5, R2, RZ, 0x2 ;  /* 0x0000000205057211 */ /* 0x000fc600078f10ff */
[----:B------:R-:W-:Y:S01]  /*04e0*/  FMUL R10, R10, UR4 ;  /* 0x000000040a0a7c20 */ /* 0x000fe20008400000 */
[----:B------:R-:W-:Y:S01]  /*04f0*/  LOP3.LUT R5, R5, 0xfffffffc, RZ, 0xc0, !PT ;  /* 0xfffffffc05057812 */ /* 0x000fe200078ec0ff */
[----:B------:R-:W-:Y:S01]  /*0500*/  VOTEU.ALL UP0, P0 ;  /* 0x00000000003f7886 */ /* 0x000fe20000000000 */
[----:B------:R-:W-:Y:S01]  /*0510*/  ULDC UR4, c[0x0][0x154] ;  /* 0x0000550000047ab9 */ /* 0x000fe20000000800 */
[----:B------:R-:W-:Y:S02]  /*0520*/  VOTEU.ALL UP1, P0 ;  /* 0x00000000003f7886 */ /* 0x000fe40000020000 */
[----:B------:R-:W-:Y:S01]  /*0530*/  IMAD.IADD R5, R2, 0x1, -R5 ;  /* 0x0000000102057824 */ /* 0x000fe200078e0a05 */
[----:B------:R-:W0:Y:S01]  /*0540*/  F2I.U32.TRUNC.NTZ R10, R10 ;  /* 0x0000000a000a7305 */ /* 0x000e22000020f000 */
[----:B------:R-:W4:Y:S01]  /*0550*/  @!UP0 S2UR UR7, SR_CgaCtaId ;  /* 0x00000000000789c3 */ /* 0x000f220000008800 */
[----:B------:R-:W-:Y:S01]  /*0560*/  @!UP0 UMOV UR6, 0x400 ;  /* 0x0000040000068882 */ /* 0x000fe20000000000 */
[----:B------:R-:W-:Y:S01]  /*0570*/  IMAD R5, R4, 0x4, R5 ;  /* 0x0000000404057824 */ /* 0x000fe200078e0205 */
[----:B-1----:R-:W-:-:S02]  /*0580*/  I2FP.F32.U32 R4, R8 ;  /* 0x0000000800047245 */ /* 0x002fc40000201000 */
[----:B---3--:R-:W-:Y:S02]  /*0590*/  ISETP.EQ.U32.AND P3, PT, R14, 0x1, PT ;  /* 0x000000010e00780c */ /* 0x008fe40003f62070 */
[----:B------:R-:W-:-:S04]  /*05a0*/  SHF.R.S32.HI R2, RZ, 0x1f, R5 ;  /* 0x0000001fff027819 */ /* 0x000fc80000011405 */
[----:B------:R-:W-:Y:S01]  /*05b0*/  LEA.HI R2, R2, R5, RZ, 0x2 ;  /* 0x0000000502027211 */ /* 0x000fe200078f10ff */
[----:B0-----:R-:W-:-:S03]  /*05c0*/  IMAD.MOV R11, RZ, RZ, -R10 ;  /* 0x000000ffff0b7224 */ /* 0x001fc600078e0a0a */
[----:B------:R-:W-:Y:S01]  /*05d0*/  LOP3.LUT R2, R2, 0xfffffffc, RZ, 0xc0, !PT ;  /* 0xfffffffc02027812 */ /* 0x000fe200078ec0ff */
[----:B------:R-:W-:Y:S01]  /*05e0*/  FMUL R10, R4, UR4 ;  /* 0x00000004040a7c20 */ /* 0x000fe20008400000 */
[----:B------:R-:W-:Y:S01]  /*05f0*/  IMAD.SHL.U32 R4, R5, 0x4, RZ ;  /* 0x0000000405047824 */ /* 0x000fe200078e00ff */
[----:B------:R-:W-:Y:S01]  /*0600*/  UMOV UR4, 0x20 ;  /* 0x0000002000047882 */ /* 0x000fe20000000000 */
[----:B--2---:R-:W-:Y:S01]  /*0610*/  IMAD R12, R12, R11, UR8 ;  /* 0x000000080c0c7e24 */ /* 0x004fe2000f8e020b */
[----:B------:R-:W-:-:S04]  /*0620*/  @!UP0 UIADD3 UR4, -UR4, 0x100000, URZ ;  /* 0x0010000004048890 */ /* 0x000fc8000fffe13f */
[----:B------:R-:W-:Y:S02]  /*0630*/  @!UP0 USHF.L.U32 UR5, UR4, 0xb, URZ ;  /* 0x0000000b04058899 */ /* 0x000fe4000800063f */
[----:B------:R-:W-:Y:S01]  /*0640*/  @!UP0 USHF.L.U32 UR4, UR4, 0x1, URZ ;  /* 0x0000000104048899 */ /* 0x000fe2000800063f */
[C---:B------:R-:W-:Y:S01]  /*0650*/  IMAD.IADD R11, R5.reuse, 0x1, -R2 ;  /* 0x00000001050b7824 */ /* 0x040fe200078e0a02 */
[----:B------:R-:W-:Y:S01]  /*0660*/  SHF.R.S32.HI R2, RZ, 0x1f, R7 ;  /* 0x0000001fff027819 */ /* 0x000fe20000011407 */
[----:B------:R-:W0:Y:S01]  /*0670*/  F2I.U32.TRUNC.NTZ R10, R10 ;  /* 0x0000000a000a7305 */ /* 0x000e22000020f000 */
[----:B------:R-:W-:Y:S01]  /*0680*/  LOP3.LUT R5, R5, 0xc, R4, 0x78, !PT ;  /* 0x0000000c05057812 */ /* 0x000fe200078e7804 */
[----:B----4-:R-:W-:Y:S01]  /*0690*/  @!UP0 ULEA UR6, UR7, UR6, 0x18 ;  /* 0x0000000607068291 */ /* 0x010fe2000f8ec03f */
[----:B------:R-:W-:Y:S01]  /*06a0*/  ISETP.NE.AND P2, PT, R11, R12, PT ;  /* 0x0000000c0b00720c */ /* 0x000fe20003f45270 */
[----:B------:R-:W-:Y:S01]  /*06b0*/  VOTEU.ALL UP0, P0 ;  /* 0x00000000003f7886 */ /* 0x000fe20000000000 */
[----:B------:R-:W-:-:S02]  /*06c0*/  LEA.HI R2, R2, R7, RZ, 0x2 ;  /* 0x0000000702027211 */ /* 0x000fc400078f10ff */
[----:B------:R-:W-:Y:S01]  /*06d0*/  LOP3.LUT P0, RZ, R6, 0x7, RZ, 0xc0, !PT ;  /* 0x0000000706ff7812 */ /* 0x000fe2000780c0ff */
[----:B------:R-:W-:Y:S01]  /*06e0*/  IMAD.MOV.U32 R6, RZ, RZ, 0x1 ;  /* 0x00000001ff067424 */ /* 0x000fe200078e00ff */
[----:B------:R-:W-:Y:S02]  /*06f0*/  LOP3.LUT R2, R2, 0xfffffffc, RZ, 0xc0, !PT ;  /* 0xfffffffc02027812 */ /* 0x000fe400078ec0ff */
[----:B------:R-:W-:-:S03]  /*0700*/  ISETP.LT.U32.AND P0, PT, R5, 0x10, !P0 ;  /* 0x000000100500780c */ /* 0x000fc60004701070 */
[----:B------:R-:W-:Y:S01]  /*0710*/  IMAD.IADD R7, R7, 0x1, -R2 ;  /* 0x0000000107077824 */ /* 0x000fe200078e0a02 */
[----:B------:R-:W1:Y:S02]  /*0720*/  FENCE.VIEW.ASYNC.S ;  /* 0x00000000000073c6 */ /* 0x000e640000000000 */
[----:B-1----:R1:W2:Y:S01]  /*0730*/  @!UP0 SYNCS.EXCH.64 URZ, [UR6+0x80], UR4 ;  /* 0x00008004063f85b2 */ /* 0x0022a20008000100 */
[----:B------:R-:W-:Y:S01]  /*0740*/  @P2 SHF.R.S32.HI R2, RZ, 0x1f, R5 ;  /* 0x0000001fff022819 */ /* 0x000fe20000011405 */
[----:B0-----:R-:W-:Y:S01]  /*0750*/  IMAD.MOV R20, RZ, RZ, -R10 ;  /* 0x000000ffff147224 */ /* 0x001fe200078e0a0a */
[----:B------:R-:W-:Y:S02]  /*0760*/  ISETP.NE.AND P1, PT, R7, 0x3, PT ;  /* 0x000000030700780c */ /* 0x000fe40003f25270 */
[----:B------:R-:W-:Y:S01]  /*0770*/  @P2 LEA.HI R2, R2, R5, RZ, 0x2 ;  /* 0x0000000502022211 */ /* 0x000fe200078f10ff */
[----:B-----5:R-:W-:Y:S01]  /*0780*/  IMAD R11, R13, R20, R8 ;  /* 0x000000140d0b7224 */ /* 0x020fe200078e0208 */
[----:B------:R-:W-:-:S02]  /*0790*/  ISETP.EQ.OR P1, PT, R7, RZ, !P1 ;  /* 0x000000ff0700720c */ /* 0x000fc40004f22670 */
[----:B------:R-:W-:Y:S02]  /*07a0*/  @P2 SHF.R.S32.HI R2, RZ, 0x2, R2 ;  /* 0x00000002ff022819 */ /* 0x000fe40000011402 */
[----:B------:R-:W-:Y:S02]  /*07b0*/  ISETP.EQ.AND P1, PT, R3, RZ, P1 ;  /* 0x000000ff0300720c */ /* 0x000fe40000f22270 */
[----:B------:R-:W-:Y:S02]  /*07c0*/  @P2 ISETP.NE.AND P5, PT, R2, R11, PT ;  /* 0x0000000b0200220c */ /* 0x000fe40003fa5270 */
[----:B------:R-:W-:Y:S01]  /*07d0*/  SEL R3, RZ, 0x1, !P0 ;  /* 0x00000001ff037807 */ /* 0x000fe20004000000 */
[----:B------:R1:W0:Y:S01]  /*07e0*/  @!UP1 SYNCS.EXCH.64 URZ, [UR6+0x88], UR4 ;  /* 0x00008804063f95b2 */ /* 0x0002220008000100 */
[----:B------:R-:W-:Y:S01]  /*07f0*/  @P2 SEL R6, RZ, 0x1, P5 ;  /* 0x00000001ff062807 */ /* 0x000fe20002800000 */
[----:B------:R-:W-:Y:S01]  /*0800*/  NOP ;  /* 0x0000000000007918 */ /* 0x000fe20000000000 */
[----:B------:R-:W-:-:S02]  /*0810*/  SEL R4, RZ, 0x1, !P1 ;  /* 0x00000001ff047807 */ /* 0x000fc40004800000 */
[----:B------:R-:W-:Y:S02]  /*0820*/  LOP3.LUT R6, R6, R3, RZ, 0xc0, !PT ;  /* 0x0000000306067212 */ /* 0x000fe400078ec0ff */
[----:B------:R-:W-:Y:S01]  /*0830*/  SEL R4, R4, 0x2, P6 ;  /* 0x0000000204047807 */ /* 0x000fe20003000000 */
[----:B-12---:R-:W-:Y:S06]  /*0840*/  @!P3 BRA `(.L_x_3) ;  /* 0x000000000008b947 */ /* 0x006fec0003800000 */
[----:B0-----:R-:W-:Y:S01]  /*0850*/  UCGABAR_ARV ;  /* 0x00000000000079c7 */ /* 0x001fe20008000000 */
[----:B------:R-:W-:Y:S05]  /*0860*/  BRA `(.L_x_4) ;  /* 0x0000000000047947 */ /* 0x000fea0003800000 */
.L_x_3:
[----:B0-----:R-:W-:Y:S01]  /*0870*/  NOP ;  /* 0x0000000000007918 */ /* 0x001fe20000000000 */
.L_x_4:
[----:B------:R-:W0:Y:S01]  /*0880*/  LDC R2, c[0x0][0x65c] ;  /* 0x00019700ff027b82 */ /* 0x000e220000000800 */
[----:B------:R-:W-:Y:S01]  /*0890*/  IMAD.MOV.U32 R3, RZ, RZ, RZ ;  /* 0x000000ffff037224 */ /* 0x000fe200078e00ff */
[----:B0-----:R-:W-:Y:S01]  /*08a0*/  ISETP.NE.AND P2, PT, R2, 0x1, PT ;  /* 0x000000010200780c */ /* 0x001fe20003f45270 */
[----:B------:R-:W-:-:S12]  /*08b0*/  IMAD.U32 R2, RZ, RZ, UR8 ;  /* 0x00000008ff027e24 */ /* 0x000fd8000f8e00ff */
[----:B------:R-:W0:Y:S01]  /*08c0*/  @P2 LDC R15, c[0x0][0x10] ;  /* 0x00000400ff0f2b82 */ /* 0x000e220000000800 */
[----:B------:R-:W-:Y:S02]  /*08d0*/  @P2 IMAD.MOV.U32 R9, RZ, RZ, RZ ;  /* 0x000000ffff092224 */ /* 0x000fe400078e00ff */
[----:B------:R-:W-:-:S05]  /*08e0*/  @P2 IMAD.MOV.U32 R17, RZ, RZ, RZ ;  /* 0x000000ffff112224 */ /* 0x000fca00078e00ff */
[----:B------:R-:W1:Y:S01]  /*08f0*/  @!P2 LDC R11, c[0x0][0xc] ;  /* 0x00000300ff0bab82 */ /* 0x000e620000000800 */
[----:B0-----:R-:W-:-:S04]  /*0900*/  @P2 IMAD.WIDE.U32 R14, R15, UR8, R8 ;  /* 0x000000080f0e2c25 */ /* 0x001fc8000f8e0008 */
[----:B-1----:R-:W-:-:S04]  /*0910*/  @!P2 IMAD.WIDE.U32 R10, R8, R11, R2 ;  /* 0x0000000b080aa225 */ /* 0x002fc800078e0002 */
[----:B------:R-:W-:Y:S02]  /*0920*/  @P2 IMAD.MOV.U32 R2, RZ, RZ, R14 ;  /* 0x000000ffff022224 */ /* 0x000fe400078e000e */
[----:B------:R-:W-:Y:S02]  /*0930*/  @P2 IMAD.IADD R3, R15, 0x1, R17 ;  /* 0x000000010f032824 */ /* 0x000fe400078e0211 */
[----:B------:R-:W-:Y:S02]  /*0940*/  @!P2 IMAD.MOV.U32 R2, RZ, RZ, R10 ;  /* 0x000000ffff02a224 */ /* 0x000fe400078e000a */
[----:B------:R-:W-:Y:S01]  /*0950*/  @!P2 IMAD.MOV.U32 R3, RZ, RZ, R11 ;  /* 0x000000ffff03a224 */ /* 0x000fe200078e000b */
[----:B------:R-:W-:Y:S06]  /*0960*/  @!P3 BRA `(.L_x_5) ;  /* 0x00000000000cb947 */ /* 0x000fec0003800000 */
[----:B------:R-:W-:Y:S01]  /*0970*/  UCGABAR_WAIT ;  /* 0x0000000000007dc7 */ /* 0x000fe20008000000 */
[----:B------:R-:W-:Y:S01]  /*0980*/  CCTL.IVALL ;  /* 0x00000000ff00798f */ /* 0x000fe20002000000 */
[----:B------:R-:W-:Y:S05]  /*0990*/  BRA `(.L_x_6) ;  /* 0x0000000000047947 */ /* 0x000fea0003800000 */
.L_x_5:
[----:B------:R-:W-:Y:S06]  /*09a0*/  BAR.SYNC.DEFER_BLOCKING 0x0 ;  /* 0x0000000000007b1d */ /* 0x000fec0000010000 */
.L_x_6:
[----:B------:R-:W-:Y:S05]  /*09b0*/  @!P4 BRA `(.L_x_7) ;  /* 0x0000007400b0c947 */ /* 0x000fea0003800000 */
[----:B------:R-:W-:-:S13]  /*09c0*/  ISETP.GT.U32.AND P0, PT, R16, 0x1, PT ;  /* 0x000000011000780c */ /* 0x000fda0003f04070 */
[----:B------:R-:W-:Y:S05]  /*09d0*/  @P0 EXIT ;  /* 0x000000000000094d */ /* 0x000fea0003800000 */
[----:B------:R-:W-:Y:S01]  /*09e0*/  ULDC.64 UR4, c[0x0][0x650] ;  /* 0x0001940000047ab9 */ /* 0x000fe20000000a00 */
[----:B------:R-:W-:Y:S01]  /*09f0*/  PRMT R14, RZ, 0x7610, R14 ;  /* 0x00007610ff0e7816 */ /* 0x000fe2000000000e */
[----:B------:R-:W-:Y:S01]  /*0a00*/  IMAD.MOV.U32 R10, RZ, RZ, -0x1 ;  /* 0xffffffffff0a7424 */ /* 0x000fe200078e00ff */
[----:B------:R-:W-:Y:S01]  /*0a10*/  ISETP.GE.U32.AND P0, PT, R2, UR4, PT ;  /* 0x0000000402007c0c */ /* 0x000fe2000bf06070 */
[----:B------:R-:W-:Y:S02]  /*0a20*/  IMAD.MOV.U32 R11, RZ, RZ, -0x1 ;  /* 0xffffffffff0b7424 */ /* 0x000fe400078e00ff */
[----:B------:R-:W-:Y:S01]  /*0a30*/  IMAD.MOV.U32 R7, RZ, RZ, -0x1 ;  /* 0xffffffffff077424 */ /* 0x000fe200078e00ff */
[----:B------:R-:W-:-:S13]  /*0a40*/  ISETP.GE.U32.AND.EX P0, PT, R3, UR5, PT, P0 ;  /* 0x0000000503007c0c */ /* 0x000fda000bf06100 */
[----:B------:R-:W-:Y:S05]  /*0a50*/  @P0 BRA `(.L_x_8) ;  /* 0x0000000400280947 */ /* 0x000fea0003800000 */
[----:B------:R-:W0:Y:S01]  /*0a60*/  LDC.64 R22, c[0x0][0x628] ;  /* 0x00018a00ff167b82 */ /* 0x000e220000000a00 */
[----:B------:R-:W-:Y:S02]  /*0a70*/  IMAD.MOV.U32 R10, RZ, RZ, R2 ;  /* 0x000000ffff0a7224 */ /* 0x000fe400078e0002 */
[----:B------:R-:W-:-:S05]  /*0a80*/  IMAD.MOV.U32 R11, RZ, RZ, R3 ;  /* 0x000000ffff0b7224 */ /* 0x000fca00078e0003 */
[----:B------:R-:W1:Y:S08]  /*0a90*/  LDC R18, c[0x0][0x630] ;  /* 0x00018c00ff127b82 */ /* 0x000e700000000800 */
[----:B------:R-:W2:Y:S01]  /*0aa0*/  LDC.64 R24, c[0x0][0x620] ;  /* 0x00018800ff187b82 */ /* 0x000ea20000000a00 */
[----:B0-----:R-:W-:-:S04]  /*0ab0*/  ISETP.NE.U32.AND P0, PT, R22, RZ, PT ;  /* 0x000000ff1600720c */ /* 0x001fc80003f05070 */
[----:B------:R-:W-:-:S13]  /*0ac0*/  ISETP.NE.AND.EX P0, PT, R23, RZ, PT, P0 ;  /* 0x000000ff1700720c */ /* 0x000fda0003f05300 */
[----:B-12---:R-:W-:Y:S05]  /*0ad0*/  @!P0 BRA `(.L_x_9) ;  /* 0x0000000000288947 */ /* 0x006fea0003800000 */
[----:B------:R-:W0:Y:S02]  /*0ae0*/  LDC R7, c[0x0][0x634] ;  /* 0x00018d00ff077b82 */ /* 0x000e240000000800 */
[----:B0-----:R-:W-:-:S05]  /*0af0*/  IADD3 R7, P0, R2, R7, RZ ;  /* 0x0000000702077210 */ /* 0x001fca0007f1e0ff */
[----:B------:R-:W-:-:S04]  /*0b00*/  IMAD.X R19, RZ, RZ, R3, P0 ;  /* 0x000000ffff137224 */ /* 0x000fc800000e0603 */
[----:B------:R-:W-:-:S04]  /*0b10*/  IMAD.WIDE.U32 R10, R19, R22, RZ ;  /* 0x00000016130a7225 */ /* 0x000fc800078e00ff */
[----:B------:R-:W-:-:S04]  /*0b20*/  IMAD.WIDE.U32 R14, P0, R7, R23, R10 ;  /* 0x00000017070e7225 */ /* 0x000fc8000780000a */
[----:B------:R-:W-:-:S04]  /*0b30*/  IMAD.WIDE.U32 R10, R7, R22, RZ ;  /* 0x00000016070a7225 */ /* 0x000fc800078e00ff */
[----:B------:R-:W-:Y:S01]  /*0b40*/  IMAD.X R17, RZ, RZ, RZ, P0 ;  /* 0x000000ffff117224 */ /* 0x000fe200000e06ff */
[----:B------:R-:W-:Y:S01]  /*0b50*/  IADD3 RZ, P0, R11, R14, RZ ;  /* 0x0000000e0bff7210 */ /* 0x000fe20007f1e0ff */
[----:B------:R-:W-:-:S04]  /*0b60*/  IMAD.MOV.U32 R16, RZ, RZ, R15 ;  /* 0x000000ffff107224 */ /* 0x000fc800078e000f */
[----:B------:R-:W-:-:S08]  /*0b70*/  IMAD.WIDE.U32.X R10, R19, R23, R16, P0 ;  /* 0x00000017130a7225 */ /* 0x000fd000000e0410 */
.L_x_9:
[----:B------:R-:W0:Y:S01]  /*0b80*/  LDC.64 R26, c[0x0][0x640] ;  /* 0x00019000ff1a7b82 */ /* 0x000e220000000a00 */
[--C-:B------:R-:W-:Y:S01]  /*0b90*/  SHF.R.U64 R28, R10, R18, R11.reuse ;  /* 0x000000120a1c7219 */ /* 0x100fe2000000120b */
[----:B------:R-:W-:Y:S01]  /*0ba0*/  IMAD R29, R13, R20, R8 ;  /* 0x000000140d1d7224 */ /* 0x000fe200078e0208 */
[----:B------:R-:W-:Y:S01]  /*0bb0*/  SHF.R.U32.HI R7, RZ, R18, R11 ;  /* 0x00000012ff077219 */ /* 0x000fe2000001160b */
[----:B------:R-:W-:Y:S01]  /*0bc0*/  IMAD.MOV.U32 R23, RZ, RZ, 0x1 ;  /* 0x00000001ff177424 */ /* 0x000fe200078e00ff */
[----:B------:R-:W-:-:S03]  /*0bd0*/  IADD3 R9, P0, RZ, -R28, RZ ;  /* 0x8000001cff097210 */ /* 0x000fc60007f1e0ff */
[----:B------:R-:W1:Y:S02]  /*0be0*/  LDC R16, c[0x0][0x618] ;  /* 0x00018600ff107b82 */ /* 0x000e640000000800 */
[----:B------:R-:W-:Y:S02]  /*0bf0*/  IMAD.X R7, RZ, RZ, ~R7, P0 ;  /* 0x000000ffff077224 */ /* 0x000fe400000e0e07 */
[----:B------:R-:W-:-:S04]  /*0c00*/  IMAD.WIDE.U32 R10, R9, R24, R2 ;  /* 0x00000018090a7225 */ /* 0x000fc800078e0002 */
[----:B------:R-:W2:Y:S01]  /*0c10*/  LDC R15, c[0x0][0x608] ;  /* 0x00018200ff0f7b82 */ /* 0x000ea20000000800 */
[----:B------:R-:W-:-:S04]  /*0c20*/  IMAD R14, R7, R24, RZ ;  /* 0x00000018070e7224 */ /* 0x000fc800078e02ff */
[----:B------:R-:W-:-:S03]  /*0c30*/  IMAD R7, R9, R25, R14 ;  /* 0x0000001909077224 */ /* 0x000fc600078e020e */
[----:B------:R-:W3:Y:S01]  /*0c40*/  LDC R22, c[0x0][0x658] ;  /* 0x00019600ff167b82 */ /* 0x000ee20000000800 */
[----:B------:R-:W-:Y:S01]  /*0c50*/  IMAD.IADD R7, R11, 0x1, R7 ;  /* 0x000000010b077824 */ /* 0x000fe200078e0207 */
[----:B0-----:R-:W-:-:S04]  /*0c60*/  ISETP.NE.U32.AND P0, PT, R26, RZ, PT ;  /* 0x000000ff1a00720c */ /* 0x001fc80003f05070 */
[----:B------:R-:W-:Y:S02]  /*0c70*/  ISETP.NE.AND.EX P0, PT, R27, RZ, PT, P0 ;  /* 0x000000ff1b00720c */ /* 0x000fe40003f05300 */
[----:B------:R-:W0:Y:S01]  /*0c80*/  LDC R18, c[0x0][0x600] ;  /* 0x00018000ff127b82 */ /* 0x000e220000000800 */
[-CC-:B-1----:R-:W-:Y:S02]  /*0c90*/  SHF.R.U64 R19, R10, R16.reuse, R7.reuse ;  /* 0x000000100a137219 */ /* 0x182fe40000001207 */
[----:B------:R-:W-:Y:S01]  /*0ca0*/  SHF.R.U32.HI R10, RZ, R16, R7 ;  /* 0x00000010ff0a7219 */ /* 0x000fe20000011607 */
[----:B------:R-:W-:-:S04]  /*0cb0*/  IMAD.MOV.U32 R7, RZ, RZ, -0x1 ;  /* 0xffffffffff077424 */ /* 0x000fc800078e00ff */
[----:B------:R-:W1:Y:S01]  /*0cc0*/  LDC R21, c[0x0][0x648] ;  /* 0x00019200ff157b82 */ /* 0x000e620000000800 */
[-CC-:B--2---:R-:W-:Y:S02]  /*0cd0*/  SHF.R.U64 R16, R19, R15.reuse, R10.reuse ;  /* 0x0000000f13107219 */ /* 0x184fe4000000120a */
[----:B------:R-:W-:-:S05]  /*0ce0*/  SHF.R.U32.HI R9, RZ, R15, R10 ;  /* 0x0000000fff097219 */ /* 0x000fca000001160a */
[----:B------:R-:W2:Y:S01]  /*0cf0*/  LDC R24, c[0x0][0x638] ;  /* 0x00018e00ff187b82 */ /* 0x000ea20000000800 */
[-CC-:B---3--:R-:W-:Y:S02]  /*0d00*/  SHF.R.U64 R20, R16, R22.reuse, R9.reuse ;  /* 0x0000001610147219 */ /* 0x188fe40000001209 */
[-C--:B------:R-:W-:Y:S02]  /*0d10*/  SHF.L.U32 R7, R7, R22.reuse, RZ ;  /* 0x0000001607077219 */ /* 0x080fe400000006ff */
[----:B------:R-:W-:Y:S01]  /*0d20*/  SHF.R.U32.HI R9, RZ, R22, R9 ;  /* 0x00000016ff097219 */ /* 0x000fe20000011609 */
[----:B------:R-:W-:Y:S01]  /*0d30*/  IMAD.MOV.U32 R8, RZ, RZ, R20 ;  /* 0x000000ffff087224 */ /* 0x000fe200078e0014 */
[----:B------:R-:W-:Y:S01]  /*0d40*/  LOP3.LUT R13, RZ, R7, RZ, 0x33, !PT ;  /* 0x00000007ff0d7212 */ /* 0x000fe200078e33ff */
[----:B------:R-:W3:Y:S01]  /*0d50*/  LDC R25, c[0x0][0x610] ;  /* 0x00018400ff197b82 */ /* 0x000ee20000000800 */
[----:B------:R-:W-:Y:S05]  /*0d60*/  @!P0 BRA `(.L_x_10) ;  /* 0x0000000000288947 */ /* 0x000fea0003800000 */
[----:B------:R-:W4:Y:S02]  /*0d70*/  LDC R7, c[0x0][0x64c] ;  /* 0x00019300ff077b82 */ /* 0x000f240000000800 */
[----:B----4-:R-:W-:-:S05]  /*0d80*/  IADD3 R7, P0, R20, R7, RZ ;  /* 0x0000000714077210 */ /* 0x010fca0007f1e0ff */
        /* <DEDUP_REMOVED lines=8> */
.L_x_10:
[----:B-1----:R-:W-:Y:S01]  /*0e10*/  SHF.R.U64 R9, R8, R21, R9 ;  /* 0x0000001508097219 */ /* 0x002fe20000001209 */
[----:B0-----:R-:W-:Y:S01]  /*0e20*/  VIADD R10, R18, 0xffffffff ;  /* 0xffffffff120a7836 */ /* 0x001fe20000000000 */
[----:B------:R-:W-:Y:S01]  /*0e30*/  SHF.L.U32 R7, R23, R22, RZ ;  /* 0x0000001617077219 */ /* 0x000fe200000006ff */
[----:B------:R-:W-:Y:S01]  /*0e40*/  IMAD.MOV.U32 R14, RZ, RZ, 0x1 ;  /* 0x00000001ff0e7424 */ /* 0x000fe200078e00ff */
[----:B------:R-:W-:Y:S01]  /*0e50*/  LOP3.LUT R8, R16, R13, RZ, 0xc0, !PT ;  /* 0x0000000d10087212 */ /* 0x000fe200078ec0ff */
[----:B------:R-:W-:Y:S01]  /*0e60*/  IMAD.MOV R11, RZ, RZ, -R9 ;  /* 0x000000ffff0b7224 */ /* 0x000fe200078e0a09 */
[----:B------:R-:W-:Y:S02]  /*0e70*/  SEL R12, R12, R29, !P2 ;  /* 0x0000001d0c0c7207 */ /* 0x000fe40005000000 */
[----:B------:R-:W-:Y:S01]  /*0e80*/  LOP3.LUT R10, R19, R10, RZ, 0xc0, !PT ;  /* 0x0000000a130a7212 */ /* 0x000fe200078ec0ff */
[----:B------:R-:W-:Y:S02]  /*0e90*/  IMAD R9, R7, R9, R8 ;  /* 0x0000000907097224 */ /* 0x000fe400078e0208 */
[----:B--2---:R-:W-:-:S02]  /*0ea0*/  IMAD R7, R11, R24, R20 ;  /* 0x000000180b077224 */ /* 0x004fc400078e0214 */
[----:B---3--:R-:W-:Y:S02]  /*0eb0*/  IMAD R12, R9, R25, R12 ;  /* 0x00000019090c7224 */ /* 0x008fe400078e020c */
[----:B------:R-:W-:-:S05]  /*0ec0*/  IMAD R7, R7, R18, R10 ;  /* 0x0000001207077224 */ /* 0x000fca00078e020a */
[----:B------:R-:W-:Y:S02]  /*0ed0*/  SEL R11, R7, R12, !P2 ;  /* 0x0000000c070b7207 */ /* 0x000fe40005000000 */
[----:B------:R-:W-:Y:S01]  /*0ee0*/  SEL R10, R12, R7, !P2 ;  /* 0x000000070c0a7207 */ /* 0x000fe20005000000 */
[----:B------:R-:W-:-:S07]  /*0ef0*/  IMAD.MOV.U32 R7, RZ, RZ, R28 ;  /* 0x000000ffff077224 */ /* 0x000fce00078e001c */
.L_x_8:
[----:B------:R-:W-:-:S08]  /*0f00*/  NOP ;  /* 0x0000000000007918 */ /* 0x000fd00000000000 */
[----:B------:R-:W0:Y:S02]  /*0f10*/  USETMAXREG.TRY_ALLOC.CTAPOOL UP0, 0xe8 ;  /* 0x000000e8000079c8 */ /* 0x000e240008000600 */
[----:B0-----:R-:W-:-:S13]  /*0f20*/  PLOP3.LUT P0, PT, PT, PT, UP0, 0x80, 0x0 ;  /* 0x000000000000781c */ /* 0x001fda0003f0f008 */
[----:B------:R-:W-:Y:S05]  /*0f30*/  @!P0 BRA `(.L_x_8) ;  /* 0xfffffffc00f08947 */ /* 0x000fea000383ffff */
[----:B------:R-:W-:Y:S01]  /*0f40*/  ULDC.64 UR4, c[0x0][0x598] ;  /* 0x0001660000047ab9 */ /* 0x000fe20000000a00 */
[----:B------:R-:W-:Y:S01]  /*0f50*/  ULDC.64 UR16, c[0x0][0x208] ;  /* 0x0000820000107ab9 */ /* 0x000fe20000000a00 */
[----:B------:R-:W-:-:S04]  /*0f60*/  ISETP.NE.U32.AND P0, PT, RZ, UR4, PT ;  /* 0x00000004ff007c0c */ /* 0x000fc8000bf05070 */
[----:B------:R-:W-:-:S13]  /*0f70*/  ISETP.NE.AND.EX P0, PT, RZ, UR5, PT, P0 ;  /* 0x00000005ff007c0c */ /* 0x000fda000bf05300 */
[----:B------:R-:W-:Y:S05]  /*0f80*/  @!P0 BRA `(.L_x_11) ;  /* 0x00000000001c8947 */ /* 0x000fea0003800000 */
[----:B------:R-:W0:Y:S02]  /*0f90*/  LDC.64 R8, c[0x0][0x598] ;  /* 0x00016600ff087b82 */ /* 0x000e240000000a00 */
[----:B0-----:R-:W2:Y:S02]  /*0fa0*/  LDG.E.64 R8, desc[UR16][R8.64] ;  /* 0x0000001008087981 */ /* 0x001ea4000c1e1b00 */
[----:B--2---:R-:W-:-:S04]  /*0fb0*/  ISETP.NE.U32.AND P0, PT, R8, RZ, PT ;  /* 0x000000ff0800720c */ /* 0x004fc80003f05070 */
[----:B------:R-:W-:-:S13]  /*0fc0*/  ISETP.NE.AND.EX P0, PT, R9, RZ, PT, P0 ;  /* 0x000000ff0900720c */ /* 0x000fda0003f05300 */
[----:B------:R-:W-:Y:S05]  /*0fd0*/  @!P0 BRA `(.L_x_11) ;  /* 0x0000000000088947 */ /* 0x000fea0003800000 */
[----:B------:R0:W5:Y:S01]  /*0fe0*/  LD.E R8, desc[UR16][R8.64] ;  /* 0x0000001008087980 */ /* 0x000162000c101900 */
[----:B------:R-:W-:Y:S05]  /*0ff0*/  BRA `(.L_x_12) ;  /* 0x0000000000207947 */ /* 0x000fea0003800000 */
.L_x_11:
[----:B------:R-:W-:Y:S02]  /*1000*/  ULDC.64 UR4, c[0x0][0x588] ;  /* 0x0001620000047ab9 */ /* 0x000fe40000000a00 */
[----:B------:R-:W-:-:S04]  /*1010*/  ISETP.NE.U32.AND P0, PT, RZ, UR4, PT ;  /* 0x00000004ff007c0c */ /* 0x000fc8000bf05070 */
[----:B------:R-:W-:-:S13]  /*1020*/  ISETP.NE.AND.EX P0, PT, RZ, UR5, PT, P0 ;  /* 0x00000005ff007c0c */ /* 0x000fda000bf05300 */
[----:B------:R-:W-:Y:S05]  /*1030*/  @!P0 BRA `(.L_x_13) ;  /* 0x00000000000c8947 */ /* 0x000fea0003800000 */
[----:B------:R-:W0:Y:S02]  /*1040*/  LDC.64 R8, c[0x0][0x588] ;  /* 0x00016200ff087b82 */ /* 0x000e240000000a00 */
[----:B0-----:R1:W5:Y:S01]  /*1050*/  LDG.E R8, desc[UR16][R8.64] ;  /* 0x0000001008087981 */ /* 0x001362000c1e1900 */
[----:B------:R-:W-:Y:S05]  /*1060*/  BRA `(.L_x_12) ;  /* 0x0000000000047947 */ /* 0x000fea0003800000 */
.L_x_13:
[----:B------:R-:W2:Y:S02]  /*1070*/  LDC R8, c[0x0][0x580] ;  /* 0x00016000ff087b82 */ /* 0x000ea40000000800 */
.L_x_12:
[----:B------:R-:W-:Y:S02]  /*1080*/  ULDC.64 UR4, c[0x0][0x5a0] ;  /* 0x0001680000047ab9 */ /* 0x000fe40000000a00 */
[----:B------:R-:W-:-:S04]  /*1090*/  ISETP.NE.U32.AND P0, PT, RZ, UR4, PT ;  /* 0x00000004ff007c0c */ /* 0x000fc8000bf05070 */
[----:B------:R-:W-:-:S13]  /*10a0*/  ISETP.NE.AND.EX P0, PT, RZ, UR5, PT, P0 ;  /* 0x00000005ff007c0c */ /* 0x000fda000bf05300 */
[----:B------:R-:W-:Y:S05]  /*10b0*/  @!P0 BRA `(.L_x_14) ;  /* 0x00000000001c8947 */ /* 0x000fea0003800000 */
[----:B------:R-:W3:Y:S02]  /*10c0*/  LDC.64 R12, c[0x0][0x5a0] ;  /* 0x00016800ff0c7b82 */ /* 0x000ee40000000a00 */
[----:B---3--:R-:W3:Y:S02]  /*10d0*/  LDG.E.64 R12, desc[UR16][R12.64] ;  /* 0x000000100c0c7981 */ /* 0x008ee4000c1e1b00 */
[----:B---3--:R-:W-:-:S04]  /*10e0*/  ISETP.NE.U32.AND P0, PT, R12, RZ, PT ;  /* 0x000000ff0c00720c */ /* 0x008fc80003f05070 */
[----:B------:R-:W-:-:S13]  /*10f0*/  ISETP.NE.AND.EX P0, PT, R13, RZ, PT, P0 ;  /* 0x000000ff0d00720c */ /* 0x000fda0003f05300 */
[----:B------:R-:W-:Y:S05]  /*1100*/  @!P0 BRA `(.L_x_14) ;  /* 0x0000000000088947 */ /* 0x000fea0003800000 */
[----:B01----:R0:W5:Y:S01]  /*1110*/  LD.E R9, desc[UR16][R12.64] ;  /* 0x000000100c097980 */ /* 0x003162000c101900 */
[----:B------:R-:W-:Y:S05]  /*1120*/  BRA `(.L_x_15) ;  /* 0x0000000000207947 */ /* 0x000fea0003800000 */
.L_x_14:
[----:B------:R-:W-:Y:S02]  /*1130*/  ULDC.64 UR4, c[0x0][0x590] ;  /* 0x0001640000047ab9 */ /* 0x000fe40000000a00 */
[----:B------:R-:W-:-:S04]  /*1140*/  ISETP.NE.U32.AND P0, PT, RZ, UR4, PT ;  /* 0x00000004ff007c0c */ /* 0x000fc8000bf05070 */
[----:B------:R-:W-:-:S13]  /*1150*/  ISETP.NE.AND.EX P0, PT, RZ, UR5, PT, P0 ;  /* 0x00000005ff007c0c */ /* 0x000fda000bf05300 */
[----:B------:R-:W-:Y:S05]  /*1160*/  @!P0 BRA `(.L_x_16) ;  /* 0x00000000000c8947 */ /* 0x000fea0003800000 */
[----:B------:R-:W0:Y:S02]  /*1170*/  LDC.64 R12, c[0x0][0x590] ;  /* 0x00016400ff0c7b82 */ /* 0x000e240000000a00 */
[----:B01----:R1:W5:Y:S01]  /*1180*/  LDG.E R9, desc[UR16][R12.64] ;  /* 0x000000100c097981 */ /* 0x003362000c1e1900 */
[----:B------:R-:W-:Y:S05]  /*1190*/  BRA `(.L_x_15) ;  /* 0x0000000000047947 */ /* 0x000fea0003800000 */
.L_x_16:
[----:B01----:R-:W3:Y:S02]  /*11a0*/  LDC R9, c[0x0][0x584] ;  /* 0x00016100ff097b82 */ /* 0x003ee40000000800 */
.L_x_15:
[----:B------:R-:W-:-:S13]  /*11b0*/  LOP3.LUT P0, RZ, R14, 0xff, RZ, 0xc0, !PT ;  /* 0x000000ff0eff7812 */ /* 0x000fda000780c0ff */
[----:B------:R-:W-:Y:S05]  /*11c0*/  @!P0 EXIT ;  /* 0x000000000000894d */ /* 0x000fea0003800000 */
[----:B------:R-:W-:Y:S01]  /*11d0*/  ULDC UR4, c[0x0][0x28c] ;  /* 0x0000a30000047ab9 */ /* 0x000fe20000000800 */
[----:B------:R-:W-:Y:S01]  /*11e0*/  LOP3.LUT R142, R4, 0x1, RZ, 0xfc, !PT ;  /* 0x00000001048e7812 */ /* 0x000fe200078efcff */
[----:B------:R-:W-:-:S04]  /*11f0*/  UIADD3 UR4, UR4, 0x7f, URZ ;  /* 0x0000007f04047890 */ /* 0x000fc8000fffe03f */
[----:B------:R-:W-:-:S04]  /*1200*/  USHF.R.S32.HI UR5, URZ, 0x1f, UR4 ;  /* 0x0000001f3f057899 */ /* 0x000fc80008011404 */
[----:B------:R-:W-:-:S03]  /*1210*/  ULEA.HI UR5, UR5, UR4, URZ, 0x7 ;  /* 0x0000000405057291 */ /* 0x000fc6000f8f383f */
[----:B------:R-:W-:Y:S01]  /*1220*/  UMOV UR4, URZ ;  /* 0x0000003f00047c82 */ /* 0x000fe20008000000 */
[----:B------:R-:W-:-:S03]  /*1230*/  USHF.R.S32.HI UR9, URZ, 0x7, UR5 ;  /* 0x000000073f097899 */ /* 0x000fc60008011405 */
[----:B------:R-:W-:-:S09]  /*1240*/  UMOV UR5, URZ ;  /* 0x0000003f00057c82 */ /* 0x000fd20008000000 */
.L_x_171:
[----:B01----:R-:W-:Y:S01]  /*1250*/  LOP3.LUT R12, R0, 0x80, RZ, 0xc0, !PT ;  /* 0x00000080000c7812 */ /* 0x003fe200078ec0ff */
[----:B------:R-:W0:Y:S01]  /*1260*/  S2UR UR13, SR_CgaCtaId ;  /* 0x00000000000d79c3 */ /* 0x000e220000008800 */
[----:B------:R-:W-:Y:S01]  /*1270*/  UMOV UR12, 0x400 ;  /* 0x00000400000c7882 */ /* 0x000fe20000000000 */
[----:B------:R-:W-:Y:S01]  /*1280*/  UMOV UR6, URZ ;  /* 0x0000003f00067c82 */ /* 0x000fe20008000000 */
[----:B------:R-:W-:Y:S01]  /*1290*/  SHF.R.U32.HI R12, RZ, 0x7, R12 ;  /* 0x00000007ff0c7819 */ /* 0x000fe2000001160c */
[----:B------:R-:W-:Y:S01]  /*12a0*/  UMOV UR7, URZ ;  /* 0x0000003f00077c82 */ /* 0x000fe20008000000 */
[----:B------:R-:W-:Y:S01]  /*12b0*/  UMOV UR18, UR5 ;  /* 0x0000000500127c82 */ /* 0x000fe20008000000 */
[----:B------:R-:W-:Y:S02]  /*12c0*/  CS2R R16, SRZ ;  /* 0x0000000000107805 */ /* 0x000fe4000001ff00 */
[----:B------:R-:W-:Y:S01]  /*12d0*/  CS2R R14, SRZ ;  /* 0x00000000000e7805 */ /* 0x000fe2000001ff00 */
[----:B------:R-:W1:Y:S01]  /*12e0*/  LDC R13, c[0x0][0x28c] ;  /* 0x0000a300ff0d7b82 */ /* 0x000e620000000800 */
[----:B------:R-:W4:Y:S01]  /*12f0*/  SHFL.IDX PT, R12, R12, RZ, 0x1f ;  /* 0x00001fff0c0c7589 */ /* 0x000f2200000e0000 */
[----:B------:R-:W-:-:S02]  /*1300*/  CS2R R18, SRZ ;  /* 0x0000000000127805 */ /* 0x000fc4000001ff00 */
[----:B------:R-:W-:Y:S02]  /*1310*/  CS2R R20, SRZ ;  /* 0x0000000000147805 */ /* 0x000fe4000001ff00 */
[----:B------:R-:W-:Y:S02]  /*1320*/  CS2R R22, SRZ ;  /* 0x0000000000167805 */ /* 0x000fe4000001ff00 */
[----:B------:R-:W-:Y:S02]  /*1330*/  CS2R R88, SRZ ;  /* 0x0000000000587805 */ /* 0x000fe4000001ff00 */
[----:B------:R-:W-:Y:S02]  /*1340*/  CS2R R90, SRZ ;  /* 0x00000000005a7805 */ /* 0x000fe4000001ff00 */
[----:B------:R-:W-:Y:S02]  /*1350*/  CS2R R94, SRZ ;  /* 0x00000000005e7805 */ /* 0x000fe4000001ff00 */
        /* <DEDUP_REMOVED lines=16> */
[----:B-1----:R-:W-:Y:S02]  /*1460*/  ISETP.GE.AND P0, PT, R13, 0x1, PT ;  /* 0x000000010d00780c */ /* 0x002fe40003f06270 */
[----:B------:R-:W-:Y:S02]  /*1470*/  CS2R R126, SRZ ;  /* 0x00000000007e7805 */ /* 0x000fe4000001ff00 */
[----:B----4-:R-:W-:-:S02]  /*1480*/  R2UR UR8, R12 ;  /* 0x000000000c0872ca */ /* 0x010fc400000e0000 */
[----:B------:R-:W-:Y:S02]  /*1490*/  CS2R R128, SRZ ;  /* 0x0000000000807805 */ /* 0x000fe4000001ff00 */
[----:B------:R-:W-:Y:S02]  /*14a0*/  CS2R R130, SRZ ;  /* 0x0000000000827805 */ /* 0x000fe4000001ff00 */
[----:B------:R-:W-:Y:S02]  /*14b0*/  CS2R R132, SRZ ;  /* 0x0000000000847805 */ /* 0x000fe4000001ff00 */
[----:B------:R-:W-:Y:S02]  /*14c0*/  CS2R R134, SRZ ;  /* 0x0000000000867805 */ /* 0x000fe4000001ff00 */
[----:B------:R-:W-:Y:S02]  /*14d0*/  CS2R R136, SRZ ;  /* 0x0000000000887805 */ /* 0x000fe4000001ff00 */
[----:B------:R-:W-:Y:S01]  /*14e0*/  CS2R R138, SRZ ;  /* 0x00000000008a7805 */ /* 0x000fe2000001ff00 */
[----:B------:R-:W-:Y:S01]  /*14f0*/  IMAD.MOV.U32 R141, RZ, RZ, RZ ;  /* 0x000000ffff8d7224 */ /* 0x000fe200078e00ff */
[----:B------:R-:W-:Y:S01]  /*1500*/  CS2R R24, SRZ ;  /* 0x0000000000187805 */ /* 0x000fe2000001ff00 */
[----:B------:R-:W-:Y:S01]  /*1510*/  IMAD.MOV.U32 R143, RZ, RZ, RZ ;  /* 0x000000ffff8f7224 */ /* 0x000fe200078e00ff */
[----:B---3--:R-:W-:Y:S01]  /*1520*/  CS2R R26, SRZ ;  /* 0x00000000001a7805 */ /* 0x008fe2000001ff00 */
[----:B------:R-:W-:Y:S01]  /*1530*/  IMAD.U32 R144, RZ, RZ, UR4 ;  /* 0x00000004ff907e24 */ /* 0x000fe2000f8e00ff */
[----:B------:R-:W-:Y:S01]  /*1540*/  CS2R R28, SRZ ;  /* 0x00000000001c7805 */ /* 0x000fe2000001ff00 */
[----:B------:R-:W-:Y:S01]  /*1550*/  ULEA.HI UR10, UR8, UR8, URZ, 0x1 ;  /* 0x00000008080a7291 */ /* 0x000fe2000f8f083f */
[----:B------:R-:W-:-:S02]  /*1560*/  CS2R R30, SRZ ;  /* 0x00000000001e7805 */ /* 0x000fc4000001ff00 */
[----:B------:R-:W-:Y:S02]  /*1570*/  CS2R R32, SRZ ;  /* 0x0000000000207805 */ /* 0x000fe4000001ff00 */
[----:B------:R-:W-:Y:S01]  /*1580*/  CS2R R34, SRZ ;  /* 0x0000000000227805 */ /* 0x000fe2000001ff00 */
[----:B------:R-:W-:Y:S01]  /*1590*/  ULOP3.LUT UR11, UR10, 0x7fffe, URZ, 0xc0, !UPT ;  /* 0x0007fffe0a0b7892 */ /* 0x000fe2000f8ec03f */
[----:B------:R-:W-:Y:S01]  /*15a0*/  CS2R R36, SRZ ;  /* 0x0000000000247805 */ /* 0x000fe2000001ff00 */
[----:B0-----:R-:W-:Y:S01]  /*15b0*/  ULEA UR10, UR13, UR12, 0x18 ;  /* 0x0000000c0d0a7291 */ /* 0x001fe2000f8ec03f */
[----:B------:R-:W-:Y:S01]  /*15c0*/  CS2R R38, SRZ ;  /* 0x0000000000267805 */ /* 0x000fe2000001ff00 */
[----:B------:R-:W-:Y:S01]  /*15d0*/  UIADD3 UR11, UR8, -UR11, URZ ;  /* 0x8000000b080b7290 */ /* 0x000fe2000fffe03f */
[----:B------:R-:W-:Y:S02]  /*15e0*/  CS2R R40, SRZ ;  /* 0x0000000000287805 */ /* 0x000fe4000001ff00 */
[----:B------:R-:W-:Y:S01]  /*15f0*/  CS2R R42, SRZ ;  /* 0x00000000002a7805 */ /* 0x000fe2000001ff00 */
[----:B------:R-:W-:Y:S01]  /*1600*/  UMOV UR8, URZ ;  /* 0x0000003f00087c82 */ /* 0x000fe20008000000 */
[----:B------:R-:W-:Y:S01]  /*1610*/  ULEA UR11, UR11, UR10, 0xd ;  /* 0x0000000a0b0b7291 */ /* 0x000fe2000f8e683f */
[----:B------:R-:W-:-:S02]  /*1620*/  CS2R R44, SRZ ;  /* 0x00000000002c7805 */ /* 0x000fc4000001ff00 */
[----:B------:R-:W-:Y:S02]  /*1630*/  CS2R R46, SRZ ;  /* 0x00000000002e7805 */ /* 0x000fe4000001ff00 */
[----:B------:R-:W-:Y:S01]  /*1640*/  CS2R R48, SRZ ;  /* 0x0000000000307805 */ /* 0x000fe2000001ff00 */
[----:B------:R-:W-:Y:S01]  /*1650*/  UIADD3 UR11, UR11, 0x180, URZ ;  /* 0x000001800b0b7890 */ /* 0x000fe2000fffe03f */
[----:B------:R-:W-:Y:S02]  /*1660*/  CS2R R50, SRZ ;  /* 0x0000000000327805 */ /* 0x000fe4000001ff00 */
[----:B------:R-:W-:Y:S02]  /*1670*/  CS2R R52, SRZ ;  /* 0x0000000000347805 */ /* 0x000fe4000001ff00 */
[----:B------:R-:W-:Y:S01]  /*1680*/  CS2R R54, SRZ ;  /* 0x0000000000367805 */ /* 0x000fe2000001ff00 */
[----:B------:R-:W-:Y:S01]  /*1690*/  USHF.R.U32.HI UR11, URZ, 0x4, UR11 ;  /* 0x000000043f0b7899 */ /* 0x000fe2000801160b */
[----:B------:R-:W-:-:S02]  /*16a0*/  CS2R R56, SRZ ;  /* 0x0000000000387805 */ /* 0x000fc4000001ff00 */
[----:B------:R-:W-:Y:S02]  /*16b0*/  CS2R R58, SRZ ;  /* 0x00000000003a7805 */ /* 0x000fe4000001ff00 */
[----:B------:R-:W-:Y:S01]  /*16c0*/  CS2R R60, SRZ ;  /* 0x00000000003c7805 */ /* 0x000fe2000001ff00 */
[----:B------:R-:W-:Y:S01]  /*16d0*/  ULOP3.LUT UR11, UR11, 0x3fff, URZ, 0xc0, !UPT ;  /* 0x00003fff0b0b7892 */ /* 0x000fe2000f8ec03f */
        /* <DEDUP_REMOVED lines=12> */
[----:B------:R-:W-:Y:S01]  /*17a0*/  CS2R R86, SRZ ;  /* 0x0000000000567805 */ /* 0x000fe2000001ff00 */
[----:B------:R-:W-:Y:S06]  /*17b0*/  @!P0 BRA `(.L_x_17) ;  /* 0x0000000800608947 */ /* 0x000fec0003800000 */
[----:B------:R-:W-:-:S13]  /*17c0*/  ISETP.NE.AND P1, PT, R142, 0x3, PT ;  /* 0x000000038e00780c */ /* 0x000fda0003f25270 */
[----:B------:R-:W-:Y:S05]  /*17d0*/  @!P1 BRA `(.L_x_18) ;  /* 0x0000000000049947 */ /* 0x000fea0003800000 */
[----:B------:R-:W-:Y:S01]  /*17e0*/  BPT.TRAP 0x1 ;  /* 0x000000040000795c */ /* 0x000fe20000300000 */
.L_x_18:
[----:B------:R-:W-:Y:S01]  /*17f0*/  ULEA UR6, UR5, UR10, 0x3 ;  /* 0x0000000a05067291 */ /* 0x000fe2000f8e183f */
[----:B------:R-:W-:-:S05]  /*1800*/  IMAD.U32 R12, RZ, RZ, UR4 ;  /* 0x00000004ff0c7e24 */ /* 0x000fca000f8e00ff */
[----:B------:R-:W-:-:S04]  /*1810*/  SHF.L.U32 R12, R12, 0x1f, RZ ;  /* 0x0000001f0c0c7819 */ /* 0x000fc800000006ff */
[----:B------:R0:W1:Y:S01]  /*1820*/  SYNCS.PHASECHK.TRANS64.TRYWAIT P0, [UR6], R12 ;  /* 0x0000000cff0075a7 */ /* 0x0000620008000146 */
[----:B------:R-:W-:Y:S05]  /*1830*/  @!P1 BRA `(.L_x_19) ;  /* 0x0000000000049947 */ /* 0x000fea0003800000 */
[----:B------:R-:W-:Y:S01]  /*1840*/  BPT.TRAP 0x1 ;  /* 0x000000040000795c */ /* 0x000fe20000300000 */
.L_x_19:
[----:B-1----:R-:W-:Y:S05]  /*1850*/  @P0 BRA `(.L_x_20) ;  /* 0x0000000000080947 */ /* 0x002fea0003800000 */
[----:B------:R-:W1:Y:S02]  /*1860*/  SYNCS.PHASECHK.TRANS64.TRYWAIT P0, [UR6], R12 ;  /* 0x0000000cff0075a7 */ /* 0x000e640008000146 */
[----:B-1----:R-:W-:Y:S05]  /*1870*/  @!P0 BRA `(.L_x_21) ;  /* 0x0000008000208947 */ /* 0x002fea0003800000 */
.L_x_20:
[----:B------:R-:W-:Y:S01]  /*1880*/  UIADD3 UR6, UR10, 0x1c180, URZ ;  /* 0x0001c1800a067890 */ /* 0x000fe2000fffe03f */
[----:B------:R-:W-:Y:S01]  /*1890*/  WARPGROUP.ARRIVE ;  /* 0x00000000000079c5 */ /* 0x000fe20000000000 */
[----:B------:R-:W-:Y:S01]  /*18a0*/  ULOP3.LUT UR8, UR11, 0x10000, URZ, 0xfc, !UPT ;  /* 0x000100000b087892 */ /* 0x000fe2000f8efc3f */
[----:B------:R-:W-:Y:S01]  /*18b0*/  CS2R R16, SRZ ;  /* 0x0000000000107805 */ /* 0x000fe2000001ff00 */
[----:B------:R-:W-:Y:S01]  /*18c0*/  USHF.R.U32.HI UR6, URZ, 0x4, UR6 ;  /* 0x000000043f067899 */ /* 0x000fe20008011606 */
[----:B------:R-:W-:Y:S01]  /*18d0*/  CS2R R14, SRZ ;  /* 0x00000000000e7805 */ /* 0x000fe2000001ff00 */
[----:B------:R-:W-:Y:S01]  /*18e0*/  UMOV UR13, 0x40000040 ;  /* 0x40000040000d7882 */ /* 0x000fe20000000000 */
[----:B------:R-:W-:Y:S01]  /*18f0*/  UMOV UR15, 0x40000040 ;  /* 0x40000040000f7882 */ /* 0x000fe20000000000 */
[----:B------:R-:W-:Y:S01]  /*1900*/  ULOP3.LUT UR6, UR6, 0x3fff, URZ, 0xc0, !UPT ;  /* 0x00003fff06067892 */ /* 0x000fe2000f8ec03f */
[----:B------:R-:W-:Y:S02]  /*1910*/  CS2R R18, SRZ ;  /* 0x0000000000127805 */ /* 0x000fe4000001ff00 */
[----:B------:R-:W-:-:S02]  /*1920*/  CS2R R20, SRZ ;  /* 0x0000000000147805 */ /* 0x000fc4000001ff00 */
[----:B------:R-:W-:Y:S01]  /*1930*/  CS2R R22, SRZ ;  /* 0x0000000000167805 */ /* 0x000fe2000001ff00 */
[----:B------:R-:W-:Y:S01]  /*1940*/  ULOP3.LUT UR7, UR6, 0x10000, URZ, 0xfc, !UPT ;  /* 0x0001000006077892 */ /* 0x000fe2000f8efc3f */
[----:B------:R-:W-:Y:S01]  /*1950*/  CS2R R88, SRZ ;  /* 0x0000000000587805 */ /* 0x000fe2000001ff00 */
[----:B------:R-:W-:Y:S01]  /*1960*/  ULEA UR6, UR5, UR8, 0xa ;  /* 0x0000000805067291 */ /* 0x000fe2000f8e503f */
[----:B------:R-:W-:Y:S01]  /*1970*/  CS2R R90, SRZ ;  /* 0x00000000005a7805 */ /* 0x000fe2000001ff00 */
[----:B------:R-:W-:Y:S01]  /*1980*/  ULEA UR7, UR5, UR7, 0xa ;  /* 0x0000000705077291 */ /* 0x000fe2000f8e503f */
[----:B------:R-:W-:Y:S02]  /*1990*/  CS2R R94, SRZ ;  /* 0x00000000005e7805 */ /* 0x000fe4000001ff00 */
[----:B------:R-:W-:Y:S02]  /*19a0*/  CS2R R92, SRZ ;  /* 0x00000000005c7805 */ /* 0x000fe4000001ff00 */
[----:B------:R-:W-:-:S02]  /*19b0*/  CS2R R96, SRZ ;  /* 0x0000000000607805 */ /* 0x000fc4000001ff00 */
[----:B------:R-:W-:Y:S01]  /*19c0*/  CS2R R98, SRZ ;  /* 0x0000000000627805 */ /* 0x000fe2000001ff00 */
[----:B------:R-:W-:Y:S01]  /*19d0*/  UMOV UR12, UR6 ;  /* 0x00000006000c7c82 */ /* 0x000fe20008000000 */
[----:B------:R-:W-:Y:S01]  /*19e0*/  CS2R R100, SRZ ;  /* 0x0000000000647805 */ /* 0x000fe2000001ff00 */
[----:B------:R-:W-:Y:S01]  /*19f0*/  UMOV UR14, UR7 ;  /* 0x00000007000e7c82 */ /* 0x000fe20008000000 */
[----:B------:R-:W-:Y:S01]  /*1a00*/  CS2R R102, SRZ ;  /* 0x0000000000667805 */ /* 0x000fe2000001ff00 */
[----:B------:R-:W-:Y:S01]  /*1a10*/  QGMMA.64x128x32.F32.E5M2.E5M2 R24, gdesc[UR12], RZ, !UPT ;  /* 0x01e000000c1879f3 */ /* 0x000fe2000c7038ff */
[----:B------:R-:W-:Y:S01]  /*1a20*/  UIADD3 UR12, UR6, 0x2, URZ ;  /* 0x00000002060c7890 */ /* 0x000fe2000fffe03f */
[----:B------:R-:W-:Y:S01]  /*1a30*/  CS2R R104, SRZ ;  /* 0x0000000000687805 */ /* 0x000fe2000001ff00 */
[----:B------:R-:W-:Y:S01]  /*1a40*/  UIADD3 UR14, UR7, 0x2, URZ ;  /* 0x00000002070e7890 */ /* 0x000fe2000fffe03f */
[----:B------:R-:W-:Y:S01]  /*1a50*/  CS2R R106, SRZ ;  /* 0x00000000006a7805 */ /* 0x000fe2000001ff00 */
[----:B------:R-:W-:Y:S01]  /*1a60*/  UMOV UR13, 0x40000040 ;  /* 0x40000040000d7882 */ /* 0x000fe20000000000 */
[----:B------:R-:W-:Y:S01]  /*1a70*/  UMOV UR15, 0x40000040 ;  /* 0x40000040000f7882 */ /* 0x000fe20000000000 */
        /* <DEDUP_REMOVED lines=16> */
[----:B------:R-:W-:Y:S02]  /*1b80*/  IMAD.MOV.U32 R141, RZ, RZ, RZ ;  /* 0x000000ffff8d7224 */ /* 0x000fe400078e00ff */
[----:B------:R-:W-:Y:S01]  /*1b90*/  IMAD.MOV.U32 R143, RZ, RZ, RZ ;  /* 0x000000ffff8f7224 */ /* 0x000fe200078e00ff */
[----:B------:R-:W-:Y:S01]  /*1ba0*/  QGMMA.64x128x32.F32.E5M2.E5M2 R24, gdesc[UR12], R24 ;  /* 0x01e000000c1879f3 */ /* 0x000fe20008703818 */
[----:B------:R-:W-:Y:S02]  /*1bb0*/  UIADD3 UR12, UR6, 0x4, URZ ;  /* 0x00000004060c7890 */ /* 0x000fe4000fffe03f */
[----:B------:R-:W-:Y:S01]  /*1bc0*/  UIADD3 UR14, UR7, 0x4, URZ ;  /* 0x00000004070e7890 */ /* 0x000fe2000fffe03f */
[----:B------:R-:W-:Y:S01]  /*1bd0*/  UMOV UR13, 0x40000040 ;  /* 0x40000040000d7882 */ /* 0x000fe20000000000 */
[----:B------:R-:W-:-:S07]  /*1be0*/  UMOV UR15, 0x40000040 ;  /* 0x40000040000f7882 */ /* 0x000fce0000000000 */
[----:B------:R-:W-:Y:S01]  /*1bf0*/  QGMMA.64x128x32.F32.E5M2.E5M2 R24, gdesc[UR12], R24 ;  /* 0x01e000000c1879f3 */ /* 0x000fe20008703818 */
[----:B------:R-:W-:Y:S02]  /*1c00*/  UIADD3 UR14, UR7, 0x6, URZ ;  /* 0x00000006070e7890 */ /* 0x000fe4000fffe03f */
[----:B------:R-:W-:Y:S01]  /*1c10*/  UIADD3 UR12, UR6, 0x6, URZ ;  /* 0x00000006060c7890 */ /* 0x000fe2000fffe03f */
[----:B------:R-:W-:Y:S01]  /*1c20*/  ULDC UR7, c[0x0][0x50c] ;  /* 0x0001430000077ab9 */ /* 0x000fe20000000800 */
[----:B------:R-:W-:Y:S01]  /*1c30*/  UMOV UR13, 0x40000040 ;  /* 0x40000040000d7882 */ /* 0x000fe20000000000 */
[----:B------:R-:W-:Y:S01]  /*1c40*/  UISETP.NE.AND UP0, UPT, UR7, 0x4, UPT ;  /* 0x000000040700788c */ /* 0x000fe2000bf05270 */
[----:B------:R-:W-:Y:S01]  /*1c50*/  UMOV UR15, 0x40000040 ;  /* 0x40000040000f7882 */ /* 0x000fe20000000000 */
[----:B------:R-:W-:Y:S02]  /*1c60*/  UMOV UR6, 0x4 ;  /* 0x0000000400067882 */ /* 0x000fe40000000000 */
[----:B------:R-:W-:-:S06]  /*1c70*/  USEL UR7, URZ, 0x1, UP0 ;  /* 0x000000013f077887 */ /* 0x000fcc0008000000 */
[----:B------:R-:W-:Y:S01]  /*1c80*/  ISETP.NE.AND P0, PT, RZ, UR7, PT ;  /* 0x00000007ff007c0c */ /* 0x000fe2000bf05270 */
[----:B------:R-:W-:-:S12]  /*1c90*/  QGMMA.64x128x32.F32.E5M2.E5M2 R24, gdesc[UR12], R24, gsb0 ;  /* 0x01e000000c1879f3 */ /* 0x000fd80008003818 */
[----:B------:R-:W-:Y:S05]  /*1ca0*/  @!P0 BRA `(.L_x_22) ;  /* 0x0000000400088947 */ /* 0x000fea0003800000 */
[----:B------:R-:W-:Y:S02]  /*1cb0*/  WARPGROUP.DEPBAR.LE gsb0, 0x0 ;  /* 0x00008000000079c5 */ /* 0x000fe40000010000 */
[----:B------:R-:W-:-:S01]  /*1cc0*/  FADD R143, RZ, R24 ;  /* 0x00000018ff8f7221 */ /* 0x000fc20000000000 */
[----:B------:R-:W-:Y:S01]  /*1cd0*/  FADD R138, RZ, R25 ;  /* 0x00000019ff8a7221 */ /* 0x000fe20000000000 */
        /* <DEDUP_REMOVED lines=62> */
[----:B------:R-:W-:-:S06]  /*20c0*/  UMOV UR6, URZ ;  /* 0x0000003f00067c82 */ /* 0x000fcc0008000000 */
.L_x_22:
[----:B------:R-:W-:-:S04]  /*20d0*/  UIADD3 UR18, UR5, 0x1, URZ ;  /* 0x0000000105127890 */ /* 0x000fc8000fffe03f */
[----:B------:R-:W-:-:S04]  /*20e0*/  UISETP.NE.AND UP0, UPT, UR18, 0x7, UPT ;  /* 0x000000071200788c */ /* 0x000fc8000bf05270 */
[----:B------:R-:W-:Y:S02]  /*20f0*/  USEL UR8, URZ, 0x1, UP0 ;  /* 0x000000013f087887 */ /* 0x000fe40008000000 */
[----:B------:R-:W-:Y:S02]  /*2100*/  USEL UR18, UR18, URZ, UP0 ;  /* 0x0000003f12127287 */ /* 0x000fe40008000000 */
[----:B------:R-:W-:-:S06]  /*2110*/  ULOP3.LUT UR8, UR4, UR8, URZ, 0x3c, !UPT ;  /* 0x0000000804087292 */ /* 0x000fcc000f8e3c3f */
[----:B------:R-:W-:Y:S01]  /*2120*/  IMAD.U32 R144, RZ, RZ, UR8 ;  /* 0x00000008ff907e24 */ /* 0x000fe2000f8e00ff */
[----:B------:R-:W-:-:S06]  /*2130*/  UMOV UR8, 0x1 ;  /* 0x0000000100087882 */ /* 0x000fcc0000000000 */
.L_x_17:
[----:B------:R-:W-:-:S04]  /*2140*/  UISETP.LT.AND UP0, UPT, UR9, 0x1, UPT ;  /* 0x000000010900788c */ /* 0x000fc8000bf01270 */
[----:B------:R-:W-:-:S04]  /*2150*/  USEL UR12, UR9, 0x1, UP0 ;  /* 0x00000001090c7887 */ /* 0x000fc80008000000 */
[----:B------:R-:W-:-:S04]  /*2160*/  UIADD3 UR12, UR9, -UR12, URZ ;  /* 0x8000000c090c7290 */ /* 0x000fc8000fffe03f */
[----:B------:R-:W-:-:S06]  /*2170*/  UISETP.GE.AND UP0, UPT, UR12, 0x1, UPT ;  /* 0x000000010c00788c */ /* 0x000fcc000bf06270 */
[----:B------:R-:W-:-:S13]  /*2180*/  PLOP3.LUT P0, PT, PT, PT, UP0, 0x80, 0x0 ;  /* 0x000000000000781c */ /* 0x000fda0003f0f008 */
[----:B------:R-:W-:Y:S05]  /*2190*/  @!P0 BRA `(.L_x_23) ;  /* 0x0000000800388947 */ /* 0x000fea0003800000 */
[----:B01----:R-:W-:Y:S01]  /*21a0*/  IMAD.U32 R12, RZ, RZ, UR12 ;  /* 0x0000000cff0c7e24 */ /* 0x003fe2000f8e00ff */
[----:B------:R-:W-:Y:S01]  /*21b0*/  ULDC UR19, c[0x0][0x50c] ;  /* 0x0001430000137ab9 */ /* 0x000fe20000000800 */
[----:B------:R-:W-:-:S07]  /*21c0*/  IMAD.U32 R13, RZ, RZ, UR5 ;  /* 0x00000005ff0d7e24 */ /* 0x000fce000f8e00ff */
.L_x_31:
[----:B------:R-:W-:-:S13]  /*21d0*/  ISETP.NE.AND P1, PT, R142, 0x3, PT ;  /* 0x000000038e00780c */ /* 0x000fda0003f25270 */
[----:B------:R-:W-:Y:S05]  /*21e0*/  @!P1 BRA `(.L_x_24) ;  /* 0x0000000000049947 */ /* 0x000fea0003800000 */
[----:B------:R-:W-:Y:S01]  /*21f0*/  BPT.TRAP 0x1 ;  /* 0x000000040000795c */ /* 0x000fe20000300000 */
.L_x_24:
[----:B------:R-:W0:Y:S01]  /*2200*/  S2UR UR12, SR_CgaCtaId ;  /* 0x00000000000c79c3 */ /* 0x000e220000008800 */
[----:B------:R-:W-:Y:S01]  /*2210*/  UMOV UR10, 0x400 ;  /* 0x00000400000a7882 */ /* 0x000fe20000000000 */
[----:B------:R-:W-:Y:S01]  /*2220*/  SHF.L.U32 R140, R144, 0x1f, RZ ;  /* 0x0000001f908c7819 */ /* 0x000fe200000006ff */
[----:B0-----:R-:W-:-:S04]  /*2230*/  ULEA UR10, UR12, UR10, 0x18 ;  /* 0x0000000a0c0a7291 */ /* 0x001fc8000f8ec03f */
[----:B------:R-:W-:-:S09]  /*2240*/  ULEA UR12, UR18, UR10, 0x3 ;  /* 0x0000000a120c7291 */ /* 0x000fd2000f8e183f */
[----:B------:R0:W1:Y:S01]  /*2250*/  SYNCS.PHASECHK.TRANS64.TRYWAIT P0, [UR12], R140 ;  /* 0x0000008cff0075a7 */ /* 0x000062000800014c */
[----:B------:R-:W-:Y:S05]  /*2260*/  @!P1 BRA `(.L_x_25) ;  /* 0x0000000000049947 */ /* 0x000fea0003800000 */
[----:B------:R-:W-:Y:S01]  /*2270*/  BPT.TRAP 0x1 ;  /* 0x000000040000795c */ /* 0x000fe20000300000 */
.L_x_25:
[----:B-1----:R-:W-:Y:S05]  /*2280*/  @P0 BRA `(.L_x_26) ;  /* 0x0000000000080947 */ /* 0x002fea0003800000 */
[----:B------:R-:W1:Y:S02]  /*2290*/  SYNCS.PHASECHK.TRANS64.TRYWAIT P0, [UR12], R140 ;  /* 0x0000008cff0075a7 */ /* 0x000e64000800014c */
[----:B-1----:R-:W-:Y:S05]  /*22a0*/  @!P0 BRA `(.L_x_27) ;  /* 0x0000007400ac8947 */ /* 0x002fea0003800000 */
.L_x_26:
[----:B------:R-:W-:Y:S01]  /*22b0*/  UIADD3 UR12, UR10, 0x1c180, URZ ;  /* 0x0001c1800a0c7890 */ /* 0x000fe2000fffe03f */
[----:B------:R-:W-:Y:S01]  /*22c0*/  WARPGROUP.ARRIVE ;  /* 0x00000000000079c5 */ /* 0x000fe20000000000 */
[----:B------:R-:W-:Y:S02]  /*22d0*/  UISETP.NE.AND UP0, UPT, UR7, URZ, UPT ;  /* 0x0000003f0700728c */ /* 0x000fe4000bf05270 */
[----:B------:R-:W-:Y:S02]  /*22e0*/  USHF.R.U32.HI UR12, URZ, 0x4, UR12 ;  /* 0x000000043f0c7899 */ /* 0x000fe4000801160c */
[----:B------:R-:W-:Y:S02]  /*22f0*/  USEL UR8, UR8, URZ, !UP0 ;  /* 0x0000003f08087287 */ /* 0x000fe4000c000000 */
[----:B------:R-:W-:Y:S02]  /*2300*/  ULOP3.LUT UR12, UR12, 0x3fff, URZ, 0xc0, !UPT ;  /* 0x00003fff0c0c7892 */ /* 0x000fe4000f8ec03f */
[----:B------:R-:W-:-:S02]  /*2310*/  UISETP.NE.U32.AND UP0, UPT, UR8, URZ, UPT ;  /* 0x0000003f0800728c */ /* 0x000fc4000bf05070 */
[----:B------:R-:W-:Y:S02]  /*2320*/  ULOP3.LUT UR7, UR11, 0x10000, URZ, 0xfc, !UPT ;  /* 0x000100000b077892 */ /* 0x000fe4000f8efc3f */
[----:B------:R-:W-:Y:S02]  /*2330*/  ULOP3.LUT UR8, UR12, 0x10000, URZ, 0xfc, !UPT ;  /* 0x000100000c087892 */ /* 0x000fe4000f8efc3f */
[----:B------:R-:W-:Y:S02]  /*2340*/  ULEA UR7, UR18, UR7, 0xa ;  /* 0x0000000712077291 */ /* 0x000fe4000f8e503f */
[----:B------:R-:W-:Y:S01]  /*2350*/  ULEA UR8, UR18, UR8, 0xa ;  /* 0x0000000812087291 */ /* 0x000fe2000f8e503f */
[----:B------:R-:W-:Y:S01]  /*2360*/  UMOV UR13, 0x40000040 ;  /* 0x40000040000d7882 */ /* 0x000fe20000000000 */
[----:B------:R-:W-:Y:S01]  /*2370*/  UMOV UR15, 0x40000040 ;  /* 0x40000040000f7882 */ /* 0x000fe20000000000 */
[----:B------:R-:W-:Y:S02]  /*2380*/  UIADD3 UR6, UR6, 0x4, URZ ;  /* 0x0000000406067890 */ /* 0x000fe4000fffe03f */
[----:B------:R-:W-:-:S02]  /*2390*/  UMOV UR12, UR7 ;  /* 0x00000007000c7c82 */ /* 0x000fc40008000000 */
[----:B------:R-:W-:Y:S02]  /*23a0*/  UMOV UR14, UR8 ;  /* 0x00000008000e7c82 */ /* 0x000fe40008000000 */
[----:B------:R-:W-:Y:S01]  /*23b0*/  QGMMA.64x128x32.F32.E5M2.E5M2 R24, gdesc[UR12], R24, UP0 ;  /* 0x01e000000c1879f3 */ /* 0x000fe2000bf03818 */
[----:B------:R-:W-:Y:S02]  /*23c0*/  UIADD3 UR12, UR7, 0x2, URZ ;  /* 0x00000002070c7890 */ /* 0x000fe4000fffe03f */
[----:B------:R-:W-:Y:S01]  /*23d0*/  UIADD3 UR14, UR8, 0x2, URZ ;  /* 0x00000002080e7890 */ /* 0x000fe2000fffe03f */
[----:B------:R-:W-:Y:S01]  /*23e0*/  UMOV UR13, 0x40000040 ;  /* 0x40000040000d7882 */ /* 0x000fe20000000000 */
[----:B------:R-:W-:Y:S01]  /*23f0*/  UMOV UR15, 0x40000040 ;  /* 0x40000040000f7882 */ /* 0x000fe20000000000 */
[----:B------:R-:W-:-:S06]  /*2400*/  UISETP.NE.AND UP0, UPT, UR6, UR19, UPT ;  /* 0x000000130600728c */ /* 0x000fcc000bf05270 */
        /* <DEDUP_REMOVED lines=8> */
[----:B------:R-:W-:Y:S01]  /*2490*/  UMOV UR13, 0x40000040 ;  /* 0x40000040000d7882 */ /* 0x000fe20000000000 */
[----:B------:R-:W-:Y:S01]  /*24a0*/  UMOV UR15, 0x40000040 ;  /* 0x40000040000f7882 */ /* 0x000fe20000000000 */
[----:B------:R-:W-:-:S06]  /*24b0*/  USEL UR7, URZ, 0x1, UP0 ;  /* 0x000000013f077887 */ /* 0x000fcc0008000000 */
[----:B------:R-:W-:Y:S01]  /*24c0*/  ISETP.NE.AND P0, PT, RZ, UR7, PT ;  /* 0x00000007ff007c0c */ /* 0x000fe2000bf05270 */
[----:B------:R-:W-:Y:S03]  /*24d0*/  QGMMA.64x128x32.F32.E5M2.E5M2 R24, gdesc[UR12], R24, gsb0 ;  /* 0x01e000000c1879f3 */ /* 0x000fe60008003818 */
[----:B------:R-:W-:-:S09]  /*24e0*/  WARPGROUP.DEPBAR.LE gsb0, 0x1 ;  /* 0x00008000000079c5 */ /* 0x000fd20000010100 */
[----:B------:R-:W-:Y:S05]  /*24f0*/  @!P0 BRA `(.L_x_28) ;  /* 0x0000000400088947 */ /* 0x000fea0003800000 */
[----:B------:R-:W-:Y:S02]  /*2500*/  WARPGROUP.DEPBAR.LE gsb0, 0x0 ;  /* 0x00008000000079c5 */ /* 0x000fe40000010000 */
[----:B------:R-:W-:-:S01]  /*2510*/  FADD R143, R24, R143 ;  /* 0x0000008f188f7221 */ /* 0x000fc20000000000 */
[----:B------:R-:W-:Y:S01]  /*2520*/  FADD R138, R25, R138 ;  /* 0x0000008a198a7221 */ /* 0x000fe20000000000 */
        /* <DEDUP_REMOVED lines=62> */
[----:B------:R-:W-:-:S06]  /*2910*/  UMOV UR6, URZ ;  /* 0x0000003f00067c82 */ /* 0x000fcc0008000000 */
.L_x_28:
[----:B------:R-:W-:Y:S05]  /*2920*/  @!P1 BRA `(.L_x_29) ;  /* 0x0000000000049947 */ /* 0x000fea0003800000 */
[----:B------:R-:W-:Y:S01]  /*2930*/  BPT.TRAP 0x1 ;  /* 0x000000040000795c */ /* 0x000fe20000300000 */
.L_x_29:
[----:B------:R-:W-:-:S13]  /*2940*/  ISETP.NE.AND P0, PT, R6, RZ, PT ;  /* 0x000000ff0600720c */ /* 0x000fda0003f05270 */
[----:B01----:R-:W-:-:S05]  /*2950*/  @P0 LEA R140, R13, UR10, 0x3 ;  /* 0x0000000a0d8c0c11 */ /* 0x003fca000f8e18ff */
[----:B------:R-:W-:-:S05]  /*2960*/  @P0 VIADD R140, R140, 0x38 ;  /* 0x000000388c8c0836 */ /* 0x000fca0000000000 */
[----:B------:R-:W-:-:S04]  /*2970*/  @P0 PRMT R140, R5, 0x654, R140 ;  /* 0x00000654058c0816 */ /* 0x000fc8000000008c */
[----:B------:R0:W-:Y:S01]  /*2980*/  @P0 SYNCS.ARRIVE.TRANS64.RED.A1T0 RZ, [R140+URZ], RZ ;  /* 0x000000ff8cff09a7 */ /* 0x0001e2000810043f */
[----:B------:R-:W-:-:S13]  /*2990*/  ISETP.GT.U32.AND P0, PT, R4, 0x1, PT ;  /* 0x000000010400780c */ /* 0x000fda0003f04070 */
[----:B0-----:R-:W-:Y:S05]  /*29a0*/  @P0 BRA `(.L_x_30) ;  /* 0x0000000000040947 */ /* 0x001fea0003800000 */
[----:B------:R-:W-:Y:S01]  /*29b0*/  BPT.TRAP 0x1 ;  /* 0x000000040000795c */ /* 0x000fe20000300000 */
.L_x_30:
[----:B------:R-:W-:Y:S01]  /*29c0*/  UIADD3 UR18, UR18, 0x1, URZ ;  /* 0x0000000112127890 */ /* 0x000fe2000fffe03f */
[C---:B------:R-:W-:Y:S01]  /*29d0*/  ISETP.GT.AND P1, PT, R12.reuse, 0x1, PT ;  /* 0x000000010c00780c */ /* 0x040fe20003f24270 */
[----:B------:R-:W-:Y:S02]  /*29e0*/  VIADD R13, R13, 0x1 ;  /* 0x000000010d0d7836 */ /* 0x000fe40000000000 */
[----:B------:R-:W-:Y:S01]  /*29f0*/  UISETP.NE.AND UP0, UPT, UR18, 0x7, UPT ;  /* 0x000000071200788c */ /* 0x000fe2000bf05270 */
[----:B------:R-:W-:Y:S02]  /*2a00*/  VIADD R12, R12, 0xffffffff ;  /* 0xffffffff0c0c7836 */ /* 0x000fe40000000000 */
[C---:B------:R-:W-:Y:S01]  /*2a10*/  ISETP.NE.AND P0, PT, R13.reuse, 0x7, PT ;  /* 0x000000070d00780c */ /* 0x040fe20003f05270 */
[----:B------:R-:W-:Y:S02]  /*2a20*/  USEL UR8, URZ, 0x1, UP0 ;  /* 0x000000013f087887 */ /* 0x000fe40008000000 */
[----:B------:R-:W-:Y:S01]  /*2a30*/  USEL UR18, UR18, URZ, UP0 ;  /* 0x0000003f12127287 */ /* 0x000fe20008000000 */
[----:B------:R-:W-:-:S03]  /*2a40*/  SEL R13, R13, RZ, P0 ;  /* 0x000000ff0d0d7207 */ /* 0x000fc60000000000 */
[----:B------:R-:W-:Y:S01]  /*2a50*/  LOP3.LUT R144, R144, UR8, RZ, 0x3c, !PT ;  /* 0x0000000890907c12 */ /* 0x000fe2000f8e3cff */
[----:B------:R-:W-:Y:S01]  /*2a60*/  UMOV UR8, 0x1 ;  /* 0x0000000100087882 */ /* 0x000fe20000000000 */
[----:B------:R-:W-:Y:S06]  /*2a70*/  @P1 BRA `(.L_x_31) ;  /* 0xfffffff400d41947 */ /* 0x000fec000383ffff */
.L_x_23:
[----:B------:R-:W-:Y:S01]  /*2a80*/  UISETP.NE.AND UP0, UPT, UR6, URZ, UPT ;  /* 0x0000003f0600728c */ /* 0x000fe2000bf05270 */
[----:B01----:R-:W0:Y:S03]  /*2a90*/  LDC R12, c[0x0][0x28c] ;  /* 0x0000a300ff0c7b82 */ /* 0x003e260000000800 */
[----:B------:R-:W-:-:S06]  /*2aa0*/  USEL UR6, URZ, 0x1, !UP0 ;  /* 0x000000013f067887 */ /* 0x000fcc000c000000 */
[----:B------:R-:W-:Y:S02]  /*2ab0*/  ISETP.NE.AND P0, PT, RZ, UR6, PT ;  /* 0x00000006ff007c0c */ /* 0x000fe4000bf05270 */
[----:B0-----:R-:W-:-:S11]  /*2ac0*/  ISETP.GE.AND P1, PT, R12, 0x1, PT ;  /* 0x000000010c00780c */ /* 0x001fd60003f26270 */
[----:B------:R-:W-:Y:S05]  /*2ad0*/  @!P0 BRA `(.L_x_32) ;  /* 0x0000000400048947 */ /* 0x000fea0003800000 */
[----:B------:R-:W-:Y:S02]  /*2ae0*/  WARPGROUP.DEPBAR.LE gsb0, 0x0 ;  /* 0x00008000000079c5 */ /* 0x000fe40000010000 */
[----:B------:R-:W-:Y:S01]  /*2af0*/  FADD R143, R24, R143 ;  /* 0x0000008f188f7221 */ /* 0x000fe20000000000 */
        /* <DEDUP_REMOVED lines=62> */
[----:B------:R-:W-:-:S07]  /*2ee0*/  FADD R16, R16, R87 ;  /* 0x0000005710107221 */ /* 0x000fce0000000000 */
.L_x_32:
[----:B------:R-:W-:Y:S02]  /*2ef0*/  WARPGROUP.DEPBAR.LE gsb0, 0x0 ;  /* 0x00008000000079c5 */ /* 0x000fe40000010000 */
[----:B------:R-:W-:Y:S05]  /*2f00*/  @!P1 BRA `(.L_x_33) ;  /* 0x00000000005c9947 */ /* 0x000fea0003800000 */
[----:B------:R-:W-:-:S13]  /*2f10*/  ISETP.NE.AND P0, PT, R142, 0x3, PT ;  /* 0x000000038e00780c */ /* 0x000fda0003f05270 */
[----:B------:R-:W-:Y:S05]  /*2f20*/  @!P0 BRA `(.L_x_34) ;  /* 0x0000000000048947 */ /* 0x000fea0003800000 */
[----:B------:R-:W-:Y:S01]  /*2f30*/  BPT.TRAP 0x1 ;  /* 0x000000040000795c */ /* 0x000fe20000300000 */
.L_x_34:
[----:B------:R-:W-:Y:S01]  /*2f40*/  ISETP.NE.AND P0, PT, R6, RZ, PT ;  /* 0x000000ff0600720c */ /* 0x000fe20003f05270 */
[----:B------:R-:W-:Y:S01]  /*2f50*/  BSSY B0, `(.L_x_35) ;  /* 0x0000010000007945 */ /* 0x000fe20003800000 */
[----:B------:R-:W-:-:S11]  /*2f60*/  ISETP.GT.U32.AND P1, PT, R4, 0x1, PT ;  /* 0x000000010400780c */ /* 0x000fd60003f24070 */
[----:B------:R-:W-:Y:S05]  /*2f70*/  @!P0 BRA `(.L_x_36) ;  /* 0x0000000000348947 */ /* 0x000fea0003800000 */
[----:B------:R-:W-:-:S04]  /*2f80*/  UISETP.LT.AND UP0, UPT, UR9, 0x1, UPT ;  /* 0x000000010900788c */ /* 0x000fc8000bf01270 */
[----:B------:R-:W-:-:S04]  /*2f90*/  USEL UR8, UR9, 0x1, UP0 ;  /* 0x0000000109087887 */ /* 0x000fc80008000000 */
[----:B------:R-:W-:-:S04]  /*2fa0*/  UIADD3 UR8, UR5, UR9, -UR8 ;  /* 0x0000000905087290 */ /* 0x000fc8000fffe808 */
[----:B------:R-:W-:-:S04]  /*2fb0*/  UIMAD.WIDE.U32 UR6, UR8, 0x24924925, URZ ;  /* 0x24924925080678a5 */ /* 0x000fc8000f8e003f */
[----:B------:R-:W-:-:S04]  /*2fc0*/  UIADD3 UR6, UR8, -UR7, URZ ;  /* 0x8000000708067290 */ /* 0x000fc8000fffe03f */
[----:B------:R-:W-:-:S04]  /*2fd0*/  ULEA.HI UR6, UR6, UR7, URZ, 0x1f ;  /* 0x0000000706067291 */ /* 0x000fc8000f8ff83f */
[----:B------:R-:W-:-:S04]  /*2fe0*/  USHF.R.U32.HI UR6, URZ, 0x2, UR6 ;  /* 0x000000023f067899 */ /* 0x000fc80008011606 */
[----:B------:R-:W-:-:S04]  /*2ff0*/  UIMAD UR6, UR6, -0x7, UR8 ;  /* 0xfffffff9060678a4 */ /* 0x000fc8000f8e0208 */
[----:B------:R-:W-:-:S04]  /*3000*/  ULEA UR6, UR6, UR10, 0x3 ;  /* 0x0000000a06067291 */ /* 0x000fc8000f8e183f */
[----:B------:R-:W-:-:S06]  /*3010*/  UIADD3 UR6, UR6, 0x38, URZ ;  /* 0x0000003806067890 */ /* 0x000fcc000fffe03f */
[----:B------:R-:W-:-:S05]  /*3020*/  IMAD.U32 R12, RZ, RZ, UR6 ;  /* 0x00000006ff0c7e24 */ /* 0x000fca000f8e00ff */
[----:B------:R-:W-:-:S04]  /*3030*/  PRMT R12, R5, 0x654, R12 ;  /* 0x00000654050c7816 */ /* 0x000fc8000000000c */
[----:B------:R0:W-:Y:S03]  /*3040*/  SYNCS.ARRIVE.TRANS64.RED.A1T0 RZ, [R12+URZ], RZ ;  /* 0x000000ff0cff79a7 */ /* 0x0001e6000810043f */
.L_x_36:
[----:B------:R-:W-:Y:S05]  /*3050*/  BSYNC B0 ;  /* 0x0000000000007941 */ /* 0x000fea0003800000 */
.L_x_35:
[----:B------:R-:W-:Y:S05]  /*3060*/  @P1 BRA `(.L_x_33) ;  /* 0x0000000000041947 */ /* 0x000fea0003800000 */
[----:B------:R-:W-:Y:S01]  /*3070*/  BPT.TRAP 0x1 ;  /* 0x000000040000795c */ /* 0x000fe20000300000 */
.L_x_33:
[----:B------:R-:W1:Y:S01]  /*3080*/  LDC R26, c[0x0][0x288] ;  /* 0x0000a200ff1a7b82 */ /* 0x000e620000000800 */
[--C-:B0-----:R-:W-:Y:S01]  /*3090*/  SHF.R.U32.HI R12, RZ, 0x2, R0.reuse ;  /* 0x00000002ff0c7819 */ /* 0x101fe20000011600 */
[----:B------:R-:W-:Y:S01]  /*30a0*/  UIADD3 UR8, UR9, UR5, URZ ;  /* 0x0000000509087290 */ /* 0x000fe2000fffe03f */
[----:B------:R-:W-:Y:S01]  /*30b0*/  SHF.R.U32.HI R25, RZ, 0x7, R0 ;  /* 0x00000007ff197819 */ /* 0x000fe20000011600 */
[----:B------:R-:W-:Y:S01]  /*30c0*/  IMAD.SHL.U32 R29, R11, 0x80, RZ ;  /* 0x000000800b1d7824 */ /* 0x000fe200078e00ff */
[----:B------:R-:W-:Y:S01]  /*30d0*/  LOP3.LUT R13, R12, 0x7, RZ, 0xc0, !PT ;  /* 0x000000070c0d7812 */ /* 0x000fe200078ec0ff */
[----:B------:R-:W-:Y:S01]  /*30e0*/  UISETP.GT.U32.AND UP0, UPT, UR8, 0x6, UPT ;  /* 0x000000060800788c */ /* 0x000fe2000bf04070 */
[----:B------:R-:W-:Y:S01]  /*30f0*/  LOP3.LUT R24, R0, 0x60, RZ, 0xc0, !PT ;  /* 0x0000006000187812 */ /* 0x000fe200078ec0ff */
[----:B------:R-:W-:Y:S01]  /*3100*/  UIMAD.WIDE.U32 UR6, UR8, 0x24924925, URZ ;  /* 0x24924925080678a5 */ /* 0x000fe2000f8e003f */
[----:B------:R-:W-:Y:S01]  /*3110*/  LOP3.LUT R12, R25, 0x1, RZ, 0xc0, !PT ;  /* 0x00000001190c7812 */ /* 0x000fe200078ec0ff */
[----:B------:R-:W-:Y:S01]  /*3120*/  IMAD.SHL.U32 R31, R10, 0x80, RZ ;  /* 0x000000800a1f7824 */ /* 0x000fe200078e00ff */
[----:B------:R-:W-:Y:S01]  /*3130*/  SHF.R.U32.HI R28, RZ, 0x1, R24 ;  /* 0x00000001ff1c7819 */ /* 0x000fe20000011618 */
[----:B------:R-:W-:Y:S01]  /*3140*/  ULDC UR12, c[0x0][0x284] ;  /* 0x0000a100000c7ab9 */ /* 0x000fe20000000800 */
[----:B------:R-:W-:Y:S01]  /*3150*/  UISETP.LT.U32.AND UP0, UPT, UR9, 0x7, UP0 ;  /* 0x000000070900788c */ /* 0x000fe20008701070 */
[----:B------:R-:W-:Y:S01]  /*3160*/  IMAD.SHL.U32 R24, R12, 0x40, RZ ;  /* 0x000000400c187824 */ /* 0x000fe200078e00ff */
[----:B------:R-:W-:Y:S01]  /*3170*/  IADD3 R25, RZ, -R28, -R13 ;  /* 0x8000001cff197210 */ /* 0x000fe20007ffe80d */
[----:B------:R-:W-:Y:S01]  /*3180*/  UIADD3 UR5, UR8, -UR7, URZ ;  /* 0x8000000708057290 */ /* 0x000fe2000fffe03f */
[----:B------:R-:W-:Y:S01]  /*3190*/  SHF.R.S32.HI R34, RZ, 0x1f, R7 ;  /* 0x0000001fff227819 */ /* 0x000fe20000011407 */
[----:B------:R-:W-:Y:S01]  /*31a0*/  UISETP.GE.U32.AND UP1, UPT, UR9, 0x7, UPT ;  /* 0x000000070900788c */ /* 0x000fe2000bf26070 */
[----:B------:R-:W-:Y:S01]  /*31b0*/  LOP3.LUT R13, R24, 0x40, R13, 0xe2, !PT ;  /* 0x00000040180d7812 */ /* 0x000fe200078ee20d */
[----:B------:R-:W-:Y:S01]  /*31c0*/  IMAD.SHL.U32 R24, R0, 0x2, RZ ;  /* 0x0000000200187824 */ /* 0x000fe200078e00ff */
[----:B------:R-:W-:Y:S01]  /*31d0*/  USEL UR6, URZ, 0x1, !UP0 ;  /* 0x000000013f067887 */ /* 0x000fe2000c000000 */
[----:B------:R-:W-:Y:S01]  /*31e0*/  IMAD R30, R12, -0x40, R25 ;  /* 0xffffffc00c1e7824 */ /* 0x000fe200078e0219 */
[----:B------:R-:W-:Y:S01]  /*31f0*/  LOP3.LUT R12, R0, 0x3, RZ, 0xc0, !PT ;  /* 0x00000003000c7812 */ /* 0x000fe200078ec0ff */
[----:B------:R-:W-:Y:S01]  /*3200*/  ULEA.HI UR5, UR5, UR7, URZ, 0x1f ;  /* 0x0000000705057291 */ /* 0x000fe2000f8ff83f */
[C---:B-1----:R-:W-:Y:S01]  /*3210*/  ISETP.GE.AND P0, PT, R29.reuse, R26, PT ;  /* 0x0000001a1d00720c */ /* 0x042fe20003f06270 */
[----:B------:R-:W-:Y:S01]  /*3220*/  ULDC.64 UR10, c[0x0][0x5d0] ;  /* 0x00017400000a7ab9 */ /* 0x000fe20000000a00 */
[----:B------:R-:W-:Y:S01]  /*3230*/  LOP3.LUT R24, R29, 0x6, R24, 0xf8, !PT ;  /* 0x000000061d187812 */ /* 0x000fe200078ef818 */
[----:B------:R-:W-:Y:S01]  /*3240*/  IMAD R32, R34, UR10, RZ ;  /* 0x0000000a22207c24 */ /* 0x000fe2000f8e02ff */
[C---:B------:R-:W-:Y:S01]  /*3250*/  ISETP.GE.OR P0, PT, R31.reuse, UR12, P0 ;  /* 0x0000000c1f007c0c */ /* 0x040fe20008706670 */
[----:B------:R-:W-:Y:S01]  /*3260*/  ULOP3.LUT UR4, UR4, UR6, URZ, 0x3c, !UPT ;  /* 0x0000000604047292 */ /* 0x000fe2000f8e3c3f */
[----:B------:R-:W-:Y:S01]  /*3270*/  SHF.R.S32.HI R25, RZ, 0x1f, R24 ;  /* 0x0000001fff197819 */ /* 0x000fe20000011418 */
[----:B------:R-:W-:Y:S01]  /*3280*/  USHF.R.U32.HI UR5, URZ, 0x2, UR5 ;  /* 0x000000023f057899 */ /* 0x000fe20008011605 */
[----:B------:R-:W-:Y:S01]  /*3290*/  IMAD R12, R12, -0x2, R26 ;  /* 0xfffffffe0c0c7824 */ /* 0x000fe200078e021a */
[----:B------:R-:W-:Y:S01]  /*32a0*/  IADD3 R36, -R31, UR12, R30 ;  /* 0x0000000c1f247c10 */ /* 0x000fe2000fffe11e */
[----:B------:R-:W-:Y:S01]  /*32b0*/  IMAD.WIDE R26, R10, 0x80, RZ ;  /* 0x000000800a1a7825 */ /* 0x000fe200078e02ff */
[----:B------:R-:W-:-:S02]  /*32c0*/  @UP1 ULOP3.LUT UR4, UR4, 0x1, UR5, 0x78, !UPT ;  /* 0x0000000104041892 */ /* 0x000fc4000f8e7805 */
[----:B------:R-:W-:Y:S01]  /*32d0*/  UIMAD UR5, UR5, -0x7, UR8 ;  /* 0xfffffff9050578a4 */ /* 0x000fe2000f8e0208 */
[C---:B------:R-:W-:Y:S01]  /*32e0*/  IMAD R33, R7.reuse, UR11, R32 ;  /* 0x0000000b07217c24 */ /* 0x040fe2000f8e0220 */
[----:B------:R-:W-:Y:S01]  /*32f0*/  LOP3.LUT R35, R26, R13, R28, 0xfe, !PT ;  /* 0x0000000d1a237212 */ /* 0x000fe200078efe1c */
[----:B------:R-:W-:-:S04]  /*3300*/  IMAD.WIDE.U32 R10, R7, UR10, R24 ;  /* 0x0000000a070a7c25 */ /* 0x000fc8000f8e0018 */
[----:B------:R-:W-:Y:S02]  /*3310*/  IMAD.IADD R11, R11, 0x1, R33 ;  /* 0x000000010b0b7824 */ /* 0x000fe400078e0221 */
[----:B------:R-:W-:Y:S02]  /*3320*/  IMAD.IADD R29, R12, 0x1, -R29 ;  /* 0x000000010c1d7824 */ /* 0x000fe400078e0a1d */
[----:B------:R-:W-:Y:S01]  /*3330*/  IMAD.MOV.U32 R28, RZ, RZ, -0x1 ;  /* 0xffffffffff1c7424 */ /* 0x000fe200078e00ff */
[----:B------:R-:W-:Y:S06]  /*3340*/  @P0 BRA `(.L_x_37) ;  /* 0x0000004400a40947 */ /* 0x000fec0003800000 */
[----:B------:R-:W0:Y:S01]  /*3350*/  LDC.64 R32, c[0x0][0x5c8] ;  /* 0x00017200ff207b82 */ /* 0x000e220000000a00 */
[----:B------:R-:W-:Y:S01]  /*3360*/  ULDC.64 UR6, c[0x0][0x5c0] ;  /* 0x0001700000067ab9 */ /* 0x000fe20000000a00 */
[----:B------:R-:W-:Y:S01]  /*3370*/  BSSY B0, `(.L_x_37) ;  /* 0x0000466000007945 */ /* 0x000fe20003800000 */
[-C--:B0-----:R-:W-:Y:S02]  /*3380*/  IMAD R12, R27, R32.reuse, RZ ;  /* 0x000000201b0c7224 */ /* 0x081fe400078e02ff */
[----:B------:R-:W-:-:S04]  /*3390*/  IMAD.WIDE.U32 R10, R35, R32, R10 ;  /* 0x00000020230a7225 */ /* 0x000fc800078e000a */
[----:B------:R-:W-:Y:S01]  /*33a0*/  IMAD R31, R35, R33, R12 ;  /* 0x00000021231f7224 */ /* 0x000fe200078e020c */
[----:B------:R-:W-:Y:S02]  /*33b0*/  LEA R13, P0, R32, R10, 0x3 ;  /* 0x0000000a200d7211 */ /* 0x000fe400078018ff */
[----:B------:R-:W-:Y:S01]  /*33c0*/  IADD3 R12, P1, R10, UR6, RZ ;  /* 0x000000060a0c7c10 */ /* 0x000fe2000ff3e0ff */
[----:B------:R-:W-:Y:S01]  /*33d0*/  IMAD.IADD R31, R11, 0x1, R31 ;  /* 0x000000010b1f7824 */ /* 0x000fe200078e021f */
[----:B------:R-:W-:-:S04]  /*33e0*/  IADD3 R10, P3, R13, UR6, RZ ;  /* 0x000000060d0a7c10 */ /* 0x000fc8000ff7e0ff */
[----:B------:R-:W-:Y:S02]  /*33f0*/  LEA.HI.X R11, R32, R31, R33, 0x3, P0 ;  /* 0x0000001f200b7211 */ /* 0x000fe400000f1c21 */
[----:B---3-5:R-:W-:Y:S02]  /*3400*/  FSETP.NEU.AND P0, PT, R9, RZ, PT ;  /* 0x000000ff0900720b */ /* 0x028fe40003f0d000 */
[----:B------:R-:W-:Y:S02]  /*3410*/  IADD3.X R13, R31, UR7, RZ, P1, !PT ;  /* 0x000000071f0d7c10 */ /* 0x000fe40008ffe4ff */
[----:B------:R-:W-:-:S09]  /*3420*/  IADD3.X R11, R11, UR7, RZ, P3, !PT ;  /* 0x000000070b0b7c10 */ /* 0x000fd20009ffe4ff */
[----:B------:R-:W-:Y:S05]  /*3430*/  @!P0 BRA `(.L_x_38) ;  /* 0x00000034005c8947 */ /* 0x000fea0003800000 */
[----:B------:R-:W-:Y:S01]  /*3440*/  ULDC.64 UR6, c[0x0][0x5b8] ;  /* 0x00016e0000067ab9 */ /* 0x000fe20000000a00 */
[----:B------:R-:W-:Y:S01]  /*3450*/  ISETP.GE.AND P0, PT, R36, 0x1, PT ;  /* 0x000000012400780c */ /* 0x000fe20003f06270 */
[----:B------:R-:W-:Y:S01]  /*3460*/  IMAD R32, R34, UR6, RZ ;  /* 0x0000000622207c24 */ /* 0x000fe2000f8e02ff */
[----:B------:R-:W-:Y:S01]  /*3470*/  ULDC.64 UR10, c[0x0][0x5a8] ;  /* 0x00016a00000a7ab9 */ /* 0x000fe20000000a00 */
[----:B------:R-:W-:Y:S01]  /*3480*/  IMAD.WIDE.U32 R30, R7, UR6, R24 ;  /* 0x00000006071e7c25 */ /* 0x000fe2000f8e0018 */
[----:B------:R-:W-:Y:S01]  /*3490*/  ISETP.LT.OR P4, PT, R29, 0x1, !P0 ;  /* 0x000000011d00780c */ /* 0x000fe20004781670 */
[----:B------:R-:W-:Y:S02]  /*34a0*/  BSSY B1, `(.L_x_39) ;  /* 0x000000c000017945 */ /* 0x000fe40003800000 */
[----:B------:R-:W-:Y:S01]  /*34b0*/  IMAD R7, R7, UR7, R32 ;  /* 0x0000000707077c24 */ /* 0x000fe2000f8e0220 */
[----:B------:R-:W-:-:S03]  /*34c0*/  ULDC.64 UR6, c[0x0][0x5b0] ;  /* 0x00016c0000067ab9 */ /* 0x000fc60000000a00 */
[----:B------:R-:W-:Y:S02]  /*34d0*/  IMAD.IADD R31, R31, 0x1, R7 ;  /* 0x000000011f1f7824 */ /* 0x000fe400078e0207 */
[----:B------:R-:W-:Y:S02]  /*34e0*/  IMAD R7, R27, UR6, RZ ;  /* 0x000000061b077c24 */ /* 0x000fe4000f8e02ff */
[----:B------:R-:W-:-:S04]  /*34f0*/  IMAD.WIDE.U32 R24, R35, UR6, R30 ;  /* 0x0000000623187c25 */ /* 0x000fc8000f8e001e */
[----:B------:R-:W-:Y:S01]  /*3500*/  IMAD R7, R35, UR7, R7 ;  /* 0x0000000723077c24 */ /* 0x000fe2000f8e0207 */
[----:B------:R-:W-:-:S04]  /*3510*/  IADD3 R24, P1, R24, UR10, RZ ;  /* 0x0000000a18187c10 */ /* 0x000fc8000ff3e0ff */
[--C-:B------:R-:W-:Y:S02]  /*3520*/  IADD3.X R25, R25, UR11, R7.reuse, P1, !PT ;  /* 0x0000000b19197c10 */ /* 0x100fe40008ffe407 */
[----:B------:R-:W-:Y:S01]  /*3530*/  PRMT R7, RZ, 0x7610, R7 ;  /* 0x00007610ff077816 */ /* 0x000fe20000000007 */
[----:B------:R-:W-:Y:S06]  /*3540*/  @P4 BRA `(.L_x_40) ;  /* 0x0000000000044947 */ /* 0x000fec0003800000 */
[----:B------:R0:W5:Y:S02]  /*3550*/  LDG.E.U8 R7, desc[UR16][R24.64] ;  /* 0x0000001018077981 */ /* 0x000164000c1e1100 */
.L_x_40:
[----:B------:R-:W-:Y:S05]  /*3560*/  BSYNC B1 ;  /* 0x0000000000017941 */ /* 0x000fea0003800000 */
.L_x_39:
[----:B-----5:R-:W-:Y:S01]  /*3570*/  LOP3.LUT R7, R7, 0xff, RZ, 0xc0, !PT ;  /* 0x000000ff07077812 */ /* 0x020fe200078ec0ff */
[----:B------:R-:W-:Y:S01]  /*3580*/  BSSY B1, `(.L_x_41) ;  /* 0x000000b000017945 */ /* 0x000fe20003800000 */
[----:B------:R-:W-:Y:S02]  /*3590*/  ISETP.LT.OR P3, PT, R29, 0x2, !P0 ;  /* 0x000000021d00780c */ /* 0x000fe40004761670 */
[----:B------:R-:W-:-:S05]  /*35a0*/  F2FP.F16.E5M2.UNPACK_B R7, R7 ;  /* 0x00000007ff07723e */ /* 0x000fca00020004ff */
[----:B------:R-:W-:Y:S01]  /*35b0*/  HADD2.F32 R32, -RZ, R7.H0_H0 ;  /* 0x20000007ff207230 */ /* 0x000fe20000004100 */
[----:B------:R-:W-:-:S04]  /*35c0*/  PRMT R7, RZ, 0x7610, R7 ;  /* 0x00007610ff077816 */ /* 0x000fc80000000007 */
[----:B------:R-:W-:-:S04]  /*35d0*/  FMUL R32, R32, R9 ;  /* 0x0000000920207220 */ /* 0x000fc80000400000 */
[----:B--2---:R-:W-:-:S05]  /*35e0*/  FFMA R32, R143, R8, R32 ;  /* 0x000000088f207223 */ /* 0x004fca0000000020 */
[----:B------:R-:W-:-:S05]  /*35f0*/  F2FP.SATFINITE.E5M2.F32.PACK_AB_MERGE_C R33, RZ, R32, RZ ;  /* 0x00000020ff21723e */ /* 0x000fca00048060ff */
[----:B------:R1:W-:Y:S01]  /*3600*/  @!P4 STG.E.U8 desc[UR16][R12.64], R33 ;  /* 0x000000210c00c986 */ /* 0x0003e2000c101110 */
[----:B------:R-:W-:Y:S05]  /*3610*/  @P3 BRA `(.L_x_42) ;  /* 0x0000000000043947 */ /* 0x000fea0003800000 */
[----:B------:R2:W5:Y:S02]  /*3620*/  LDG.E.U8 R7, desc[UR16][R24.64+0x1] ;  /* 0x0000011018077981 */ /* 0x000564000c1e1100 */
.L_x_42:
[----:B------:R-:W-:Y:S05]  /*3630*/  BSYNC B1 ;  /* 0x0000000000017941 */ /* 0x000fea0003800000 */
.L_x_41:
[----:B-----5:R-:W-:Y:S01]  /*3640*/  LOP3.LUT R7, R7, 0xff, RZ, 0xc0, !PT ;  /* 0x000000ff07077812 */ /* 0x020fe200078ec0ff */
[----:B------:R-:W-:Y:S01]  /*3650*/  BSSY B1, `(.L_x_43) ;  /* 0x0000013000017945 */ /* 0x000fe20003800000 */
[----:B-1----:R-:W-:Y:S02]  /*3660*/  IADD3 R33, P1, R35, 0x8, RZ ;  /* 0x0000000823217810 */ /* 0x002fe40007f3e0ff */
[----:B------:R-:W-:-:S03]  /*3670*/  F2FP.F16.E5M2.UNPACK_B R7, R7 ;  /* 0x00000007ff07723e */ /* 0x000fc600020004ff */
[----:B------:R-:W-:Y:S01]  /*3680*/  IMAD.X R27, RZ, RZ, R27, P1 ;  /* 0x000000ffff1b7224 */ /* 0x000fe200008e061b */
[----:B------:R-:W-:Y:S01]  /*3690*/  ISETP.GE.AND P1, PT, R36, 0x9, PT ;  /* 0x000000092400780c */ /* 0x000fe20003f26270 */
[----:B------:R-:W-:Y:S02]  /*36a0*/  HADD2.F32 R26, -RZ, R7.H0_H0 ;  /* 0x20000007ff1a7230 */ /* 0x000fe40000004100 */
[----:B------:R-:W-:Y:S01]  /*36b0*/  IMAD.WIDE.U32 R30, R33, UR6, R30 ;  /* 0x00000006211e7c25 */ /* 0x000fe2000f8e001e */
[----:B------:R-:W-:-:S03]  /*36c0*/  ISETP.LT.OR P5, PT, R29, 0x1, !P1 ;  /* 0x000000011d00780c */ /* 0x000fc60004fa1670 */
[----:B------:R-:W-:Y:S01]  /*36d0*/  FMUL R7, R26, R9 ;  /* 0x000000091a077220 */ /* 0x000fe20000400000 */
[----:B------:R-:W-:-:S03]  /*36e0*/  IMAD R26, R27, UR6, RZ ;  /* 0x000000061b1a7c24 */ /* 0x000fc6000f8e02ff */
[----:B------:R-:W-:Y:S01]  /*36f0*/  FFMA R7, R138, R8, R7 ;  /* 0x000000088a077223 */ /* 0x000fe20000000007 */
[----:B------:R-:W-:Y:S01]  /*3700*/  IMAD R33, R33, UR7, R26 ;  /* 0x0000000721217c24 */ /* 0x000fe2000f8e021a */
[----:B------:R-:W-:-:S03]  /*3710*/  IADD3 R26, P4, R30, UR10, RZ ;  /* 0x0000000a1e1a7c10 */ /* 0x000fc6000ff9e0ff */
[----:B------:R-:W-:Y:S02]  /*3720*/  F2FP.SATFINITE.E5M2.F32.PACK_AB_MERGE_C R35, RZ, R7, RZ ;  /* 0x00000007ff23723e */ /* 0x000fe400048060ff */
[----:B------:R-:W-:Y:S02]  /*3730*/  IADD3.X R27, R31, UR11, R33, P4, !PT ;  /* 0x0000000b1f1b7c10 */ /* 0x000fe4000a7fe421 */
[----:B------:R-:W-:Y:S01]  /*3740*/  PRMT R7, RZ, 0x7610, R7 ;  /* 0x00007610ff077816 */ /* 0x000fe20000000007 */
[----:B------:R1:W-:Y:S01]  /*3750*/  @!P3 STG.E.U8 desc[UR16][R12.64+0x1], R35 ;  /* 0x000001230c00b986 */ /* 0x0003e2000c101110 */
[----:B------:R-:W-:Y:S05]  /*3760*/  @P5 BRA `(.L_x_44) ;  /* 0x0000000000045947 */ /* 0x000fea0003800000 */
[----:B------:R3:W5:Y:S02]  /*3770*/  LDG.E.U8 R7, desc[UR16][R26.64] ;  /* 0x000000101a077981 */ /* 0x000764000c1e1100 */
.L_x_44:
[----:B------:R-:W-:Y:S05]  /*3780*/  BSYNC B1 ;  /* 0x0000000000017941 */ /* 0x000fea0003800000 */
.L_x_43:
[----:B-----5:R-:W-:Y:S01]  /*3790*/  LOP3.LUT R7, R7, 0xff, RZ, 0xc0, !PT ;  /* 0x000000ff07077812 */ /* 0x020fe200078ec0ff */
[----:B------:R-:W-:Y:S01]  /*37a0*/  BSSY B1, `(.L_x_45) ;  /* 0x000000b000017945 */ /* 0x000fe20003800000 */
[----:B------:R-:W-:Y:S02]  /*37b0*/  ISETP.LT.OR P3, PT, R29, 0x2, !P1 ;  /* 0x000000021d00780c */ /* 0x000fe40004f61670 */
[----:B------:R-:W-:-:S05]  /*37c0*/  F2FP.F16.E5M2.UNPACK_B R7, R7 ;  /* 0x00000007ff07723e */ /* 0x000fca00020004ff */
[----:B------:R-:W-:Y:S01]  /*37d0*/  HADD2.F32 R30, -RZ, R7.H0_H0 ;  /* 0x20000007ff1e7230 */ /* 0x000fe20000004100 */
[----:B------:R-:W-:-:S04]  /*37e0*/  PRMT R7, RZ, 0x7610, R7 ;  /* 0x00007610ff077816 */ /* 0x000fc80000000007 */
[----:B------:R-:W-:-:S04]  /*37f0*/  FMUL R30, R30, R9 ;  /* 0x000000091e1e7220 */ /* 0x000fc80000400000 */
[----:B------:R-:W-:-:S05]  /*3800*/  FFMA R30, R141, R8, R30 ;  /* 0x000000088d1e7223 */ /* 0x000fca000000001e */
[----:B------:R-:W-:-:S05]  /*3810*/  F2FP.SATFINITE.E5M2.F32.PACK_AB_MERGE_C R31, RZ, R30, RZ ;  /* 0x0000001eff1f723e */ /* 0x000fca00048060ff */
[----:B------:R4:W-:Y:S01]  /*3820*/  @!P5 STG.E.U8 desc[UR16][R10.64], R31 ;  /* 0x0000001f0a00d986 */ /* 0x0009e2000c101110 */
[----:B------:R-:W-:Y:S05]  /*3830*/  @P3 BRA `(.L_x_46) ;  /* 0x0000000000043947 */ /* 0x000fea0003800000 */
[----:B------:R0:W5:Y:S02]  /*3840*/  LDG.E.U8 R7, desc[UR16][R26.64+0x1] ;  /* 0x000001101a077981 */ /* 0x000164000c1e1100 */
.L_x_46:
[----:B------:R-:W-:Y:S05]  /*3850*/  BSYNC B1 ;  /* 0x0000000000017941 */ /* 0x000fea0003800000 */
.L_x_45:
[----:B-----5:R-:W-:Y:S01]  /*3860*/  LOP3.LUT R7, R7, 0xff, RZ, 0xc0, !PT ;  /* 0x000000ff07077812 */ /* 0x020fe200078ec0ff */
[----:B------:R-:W-:Y:S01]  /*3870*/  BSSY B1, `(.L_x_47) ;  /* 0x000000b000017945 */ /* 0x000fe20003800000 */
[----:B------:R-:W-:Y:S02]  /*3880*/  ISETP.LT.OR P4, PT, R29, 0x9, !P0 ;  /* 0x000000091d00780c */ /* 0x000fe40004781670 */
[----:B------:R-:W-:-:S05]  /*3890*/  F2FP.F16.E5M2.UNPACK_B R7, R7 ;  /* 0x00000007ff07723e */ /* 0x000fca00020004ff */
[----:B------:R-:W-:-:S05]  /*38a0*/  HADD2.F32 R30, -RZ, R7.H0_H0 ;  /* 0x20000007ff1e7230 */ /* 0x000fca0000004100 */
[----:B------:R-:W-:-:S04]  /*38b0*/  FMUL R7, R30, R9 ;  /* 0x000000091e077220 */ /* 0x000fc80000400000 */
[----:B------:R-:W-:-:S05]  /*38c0*/  FFMA R7, R136, R8, R7 ;  /* 0x0000000888077223 */ /* 0x000fca0000000007 */
[----:B----4-:R-:W-:Y:S02]  /*38d0*/  F2FP.SATFINITE.E5M2.F32.PACK_AB_MERGE_C R31, RZ, R7, RZ ;  /* 0x00000007ff1f723e */ /* 0x010fe400048060ff */
[----:B------:R-:W-:-:S03]  /*38e0*/  PRMT R7, RZ, 0x7610, R7 ;  /* 0x00007610ff077816 */ /* 0x000fc60000000007 */
[----:B------:R4:W-:Y:S01]  /*38f0*/  @!P3 STG.E.U8 desc[UR16][R10.64+0x1], R31 ;  /* 0x0000011f0a00b986 */ /* 0x0009e2000c101110 */
[----:B------:R-:W-:Y:S05]  /*3900*/  @P4 BRA `(.L_x_48) ;  /* 0x0000000000044947 */ /* 0x000fea0003800000 */
[----:B------:R0:W5:Y:S02]  /*3910*/  LDG.E.U8 R7, desc[UR16][R24.64+0x8] ;  /* 0x0000081018077981 */ /* 0x000164000c1e1100 */
.L_x_48:
[----:B------:R-:W-:Y:S05]  /*3920*/  BSYNC B1 ;  /* 0x0000000000017941 */ /* 0x000fea0003800000 */
.L_x_47:
        /* <DEDUP_REMOVED lines=8> */
[----:B----4-:R-:W-:-:S05]  /*39b0*/  F2FP.SATFINITE.E5M2.F32.PACK_AB_MERGE_C R31, RZ, R30, RZ ;  /* 0x0000001eff1f723e */ /* 0x010fca00048060ff */
[----:B------:R4:W-:Y:S01]  /*39c0*/  @!P4 STG.E.U8 desc[UR16][R12.64+0x8], R31 ;  /* 0x0000081f0c00c986 */ /* 0x0009e2000c101110 */
[----:B------:R-:W-:Y:S05]  /*39d0*/  @P3 BRA `(.L_x_50) ;  /* 0x0000000000043947 */ /* 0x000fea0003800000 */
[----:B------:R0:W5:Y:S02]  /*39e0*/  LDG.E.U8 R7, desc[UR16][R24.64+0x9] ;  /* 0x0000091018077981 */ /* 0x000164000c1e1100 */
.L_x_50:
[----:B------:R-:W-:Y:S05]  /*39f0*/  BSYNC B1 ;  /* 0x0000000000017941 */ /* 0x000fea0003800000 */
.L_x_49:
        /* <DEDUP_REMOVED lines=12> */
.L_x_52:
[----:B------:R-:W-:Y:S05]  /*3ac0*/  BSYNC B1 ;  /* 0x0000000000017941 */ /* 0x000fea0003800000 */
.L_x_51:
        /* <DEDUP_REMOVED lines=12> */
.L_x_54:
[----:B------:R-:W-:Y:S05]  /*3b90*/  BSYNC B1 ;  /* 0x0000000000017941 */ /* 0x000fea0003800000 */
.L_x_53:
        /* <DEDUP_REMOVED lines=12> */
.L_x_56:
[----:B------:R-:W-:Y:S05]  /*3c60*/  BSYNC B1 ;  /* 0x0000000000017941 */ /* 0x000fea0003800000 */
.L_x_55:
        /* <DEDUP_REMOVED lines=12> */
.L_x_58:
[----:B------:R-:W-:Y:S05]  /*3d30*/  BSYNC B1 ;  /* 0x0000000000017941 */ /* 0x000fea0003800000 */
.L_x_57:
        /* <DEDUP_REMOVED lines=12> */
.L_x_60:
[----:B------:R-:W-:Y:S05]  /*3e00*/  BSYNC B1 ;  /* 0x0000000000017941 */ /* 0x000fea0003800000 */
.L_x_59:
        /* <DEDUP_REMOVED lines=12> */
.L_x_62:
[----:B------:R-:W-:Y:S05]  /*3ed0*/  BSYNC B1 ;  /* 0x0000000000017941 */ /* 0x000fea0003800000 */
.L_x_61:
        /* <DEDUP_REMOVED lines=12> */
.L_x_64:
[----:B------:R-:W-:Y:S05]  /*3fa0*/  BSYNC B1 ;  /* 0x0000000000017941 */ /* 0x000fea0003800000 */
.L_x_63:
        /* <DEDUP_REMOVED lines=12> */
.L_x_66:
[----:B------:R-:W-:Y:S05]  /*4070*/  BSYNC B1 ;  /* 0x0000000000017941 */ /* 0x000fea0003800000 */
.L_x_65:
        /* <DEDUP_REMOVED lines=12> */
.L_x_68:
[----:B------:R-:W-:Y:S05]  /*4140*/  BSYNC B1 ;  /* 0x0000000000017941 */ /* 0x000fea0003800000 */
.L_x_67:
        /* <DEDUP_REMOVED lines=12> */
.L_x_70:
[----:B------:R-:W-:Y:S05]  /*4210*/  BSYNC B1 ;  /* 0x0000000000017941 */ /* 0x000fea0003800000 */
.L_x_69:
        /* <DEDUP_REMOVED lines=12> */
.L_x_72:
[----:B------:R-:W-:Y:S05]  /*42e0*/  BSYNC B1 ;  /* 0x0000000000017941 */ /* 0x000fea0003800000 */
.L_x_71:
        /* <DEDUP_REMOVED lines=12> */
.L_x_74:
[----:B------:R-:W-:Y:S05]  /*43b0*/  BSYNC B1 ;  /* 0x0000000000017941 */ /* 0x000fea0003800000 */
.L_x_73:
        /* <DEDUP_REMOVED lines=12> */
.L_x_76:
[----:B------:R-:W-:Y:S05]  /*4480*/  BSYNC B1 ;  /* 0x0000000000017941 */ /* 0x000fea0003800000 */
.L_x_75:
        /* <DEDUP_REMOVED lines=12> */
.L_x_78:
[----:B------:R-:W-:Y:S05]  /*4550*/  BSYNC B1 ;  /* 0x0000000000017941 */ /* 0x000fea0003800000 */
.L_x_77:
        /* <DEDUP_REMOVED lines=12> */
.L_x_80:
[----:B------:R-:W-:Y:S05]  /*4620*/  BSYNC B1 ;  /* 0x0000000000017941 */ /* 0x000fea0003800000 */
.L_x_79:
        /* <DEDUP_REMOVED lines=12> */
.L_x_82:
[----:B------:R-:W-:Y:S05]  /*46f0*/  BSYNC B1 ;  /* 0x0000000000017941 */ /* 0x000fea0003800000 */
.L_x_81:
        /* <DEDUP_REMOVED lines=12> */
.L_x_84:
[----:B------:R-:W-:Y:S05]  /*47c0*/  BSYNC B1 ;  /* 0x0000000000017941 */ /* 0x000fea0003800000 */
.L_x_83:
        /* <DEDUP_REMOVED lines=12> */
.L_x_86:
[----:B------:R-:W-:Y:S05]  /*4890*/  BSYNC B1 ;  /* 0x0000000000017941 */ /* 0x000fea0003800000 */
.L_x_85:
        /* <DEDUP_REMOVED lines=12> */
.L_x_88:
[----:B------:R-:W-:Y:S05]  /*4960*/  BSYNC B1 ;  /* 0x0000000000017941 */ /* 0x000fea0003800000 */
.L_x_87:
        /* <DEDUP_REMOVED lines=12> */
.L_x_90:
[----:B------:R-:W-:Y:S05]  /*4a30*/  BSYNC B1 ;  /* 0x0000000000017941 */ /* 0x000fea0003800000 */
.L_x_89:
        /* <DEDUP_REMOVED lines=12> */
.L_x_92:
[----:B------:R-:W-:Y:S05]  /*4b00*/  BSYNC B1 ;  /* 0x0000000000017941 */ /* 0x000fea0003800000 */
.L_x_91:
        /* <DEDUP_REMOVED lines=12> */
.L_x_94:
[----:B------:R-:W-:Y:S05]  /*4bd0*/  BSYNC B1 ;  /* 0x0000000000017941 */ /* 0x000fea0003800000 */
.L_x_93:
        /* <DEDUP_REMOVED lines=12> */
.L_x_96:
[----:B------:R-:W-:Y:S05]  /*4ca0*/  BSYNC B1 ;  /* 0x0000000000017941 */ /* 0x000fea0003800000 */
.L_x_95:
        /* <DEDUP_REMOVED lines=12> */
.L_x_98:
[----:B------:R-:W-:Y:S05]  /*4d70*/  BSYNC B1 ;  /* 0x0000000000017941 */ /* 0x000fea0003800000 */
.L_x_97:
        /* <DEDUP_REMOVED lines=12> */
.L_x_100:
[----:B------:R-:W-:Y:S05]  /*4e40*/  BSYNC B1 ;  /* 0x0000000000017941 */ /* 0x000fea0003800000 */
.L_x_99:
        /* <DEDUP_REMOVED lines=12> */
.L_x_102:
[----:B------:R-:W-:Y:S05]  /*4f10*/  BSYNC B1 ;  /* 0x0000000000017941 */ /* 0x000fea0003800000 */
.L_x_101:
        /* <DEDUP_REMOVED lines=12> */
.L_x_104:
[----:B------:R-:W-:Y:S05]  /*4fe0*/  BSYNC B1 ;  /* 0x0000000000017941 */ /* 0x000fea0003800000 */
.L_x_103:
        /* <DEDUP_REMOVED lines=12> */
.L_x_106:
[----:B------:R-:W-:Y:S05]  /*50b0*/  BSYNC B1 ;  /* 0x0000000000017941 */ /* 0x000fea0003800000 */
.L_x_105:
        /* <DEDUP_REMOVED lines=12> */
.L_x_108:
[----:B------:R-:W-:Y:S05]  /*5180*/  BSYNC B1 ;  /* 0x0000000000017941 */ /* 0x000fea0003800000 */
.L_x_107:
        /* <DEDUP_REMOVED lines=12> */
.L_x_110:
[----:B------:R-:W-:Y:S05]  /*5250*/  BSYNC B1 ;  /* 0x0000000000017941 */ /* 0x000fea0003800000 */
.L_x_109:
        /* <DEDUP_REMOVED lines=12> */
.L_x_112:
[----:B------:R-:W-:Y:S05]  /*5320*/  BSYNC B1 ;  /* 0x0000000000017941 */ /* 0x000fea0003800000 */
.L_x_111:
        /* <DEDUP_REMOVED lines=12> */
.L_x_114:
[----:B------:R-:W-:Y:S05]  /*53f0*/  BSYNC B1 ;  /* 0x0000000000017941 */ /* 0x000fea0003800000 */
.L_x_113:
        /* <DEDUP_REMOVED lines=12> */
.L_x_116:
[----:B------:R-:W-:Y:S05]  /*54c0*/  BSYNC B1 ;  /* 0x0000000000017941 */ /* 0x000fea0003800000 */
.L_x_115:
        /* <DEDUP_REMOVED lines=12> */
.L_x_118:
[----:B------:R-:W-:Y:S05]  /*5590*/  BSYNC B1 ;  /* 0x0000000000017941 */ /* 0x000fea0003800000 */
.L_x_117:
        /* <DEDUP_REMOVED lines=12> */
.L_x_120:
[----:B------:R-:W-:Y:S05]  /*5660*/  BSYNC B1 ;  /* 0x0000000000017941 */ /* 0x000fea0003800000 */
.L_x_119:
        /* <DEDUP_REMOVED lines=12> */
.L_x_122:
[----:B------:R-:W-:Y:S05]  /*5730*/  BSYNC B1 ;  /* 0x0000000000017941 */ /* 0x000fea0003800000 */
.L_x_121:
        /* <DEDUP_REMOVED lines=12> */
.L_x_124:
[----:B------:R-:W-:Y:S05]  /*5800*/  BSYNC B1 ;  /* 0x0000000000017941 */ /* 0x000fea0003800000 */
.L_x_123:
        /* <DEDUP_REMOVED lines=12> */
.L_x_126:
[----:B------:R-:W-:Y:S05]  /*58d0*/  BSYNC B1 ;  /* 0x0000000000017941 */ /* 0x000fea0003800000 */
.L_x_125:
        /* <DEDUP_REMOVED lines=12> */
.L_x_128:
[----:B------:R-:W-:Y:S05]  /*59a0*/  BSYNC B1 ;  /* 0x0000000000017941 */ /* 0x000fea0003800000 */
.L_x_127:
        /* <DEDUP_REMOVED lines=12> */
.L_x_130:
[----:B------:R-:W-:Y:S05]  /*5a70*/  BSYNC B1 ;  /* 0x0000000000017941 */ /* 0x000fea0003800000 */
.L_x_129:
        /* <DEDUP_REMOVED lines=12> */
.L_x_132:
[----:B------:R-:W-:Y:S05]  /*5b40*/  BSYNC B1 ;  /* 0x0000000000017941 */ /* 0x000fea0003800000 */
.L_x_131:
        /* <DEDUP_REMOVED lines=12> */
.L_x_134:
[----:B------:R-:W-:Y:S05]  /*5c10*/  BSYNC B1 ;  /* 0x0000000000017941 */ /* 0x000fea0003800000 */
.L_x_133:
        /* <DEDUP_REMOVED lines=12> */
.L_x_136:
[----:B------:R-:W-:Y:S05]  /*5ce0*/  BSYNC B1 ;  /* 0x0000000000017941 */ /* 0x000fea0003800000 */
.L_x_135:
        /* <DEDUP_REMOVED lines=12> */
.L_x_138:
[----:B------:R-:W-:Y:S05]  /*5db0*/  BSYNC B1 ;  /* 0x0000000000017941 */ /* 0x000fea0003800000 */
.L_x_137:
        /* <DEDUP_REMOVED lines=12> */
.L_x_140:
[----:B------:R-:W-:Y:S05]  /*5e80*/  BSYNC B1 ;  /* 0x0000000000017941 */ /* 0x000fea0003800000 */
.L_x_139:
        /* <DEDUP_REMOVED lines=12> */
.L_x_142:
[----:B------:R-:W-:Y:S05]  /*5f50*/  BSYNC B1 ;  /* 0x0000000000017941 */ /* 0x000fea0003800000 */
.L_x_141:
        /* <DEDUP_REMOVED lines=12> */
.L_x_144:
[----:B------:R-:W-:Y:S05]  /*6020*/  BSYNC B1 ;  /* 0x0000000000017941 */ /* 0x000fea0003800000 */
.L_x_143:
        /* <DEDUP_REMOVED lines=12> */
.L_x_146:
[----:B------:R-:W-:Y:S05]  /*60f0*/  BSYNC B1 ;  /* 0x0000000000017941 */ /* 0x000fea0003800000 */
.L_x_145:
        /* <DEDUP_REMOVED lines=12> */
.L_x_148:
[----:B------:R-:W-:Y:S05]  /*61c0*/  BSYNC B1 ;  /* 0x0000000000017941 */ /* 0x000fea0003800000 */
.L_x_147:
        /* <DEDUP_REMOVED lines=12> */
.L_x_150:
[----:B------:R-:W-:Y:S05]  /*6290*/  BSYNC B1 ;  /* 0x0000000000017941 */ /* 0x000fea0003800000 */
.L_x_149:
        /* <DEDUP_REMOVED lines=12> */
.L_x_152:
[----:B------:R-:W-:Y:S05]  /*6360*/  BSYNC B1 ;  /* 0x0000000000017941 */ /* 0x000fea0003800000 */
.L_x_151:
        /* <DEDUP_REMOVED lines=12> */
.L_x_154:
[----:B------:R-:W-:Y:S05]  /*6430*/  BSYNC B1 ;  /* 0x0000000000017941 */ /* 0x000fea0003800000 */
.L_x_153:
        /* <DEDUP_REMOVED lines=12> */
.L_x_156:
[----:B------:R-:W-:Y:S05]  /*6500*/  BSYNC B1 ;  /* 0x0000000000017941 */ /* 0x000fea0003800000 */
.L_x_155:
        /* <DEDUP_REMOVED lines=8> */
[----:B0-----:R-:W-:-:S05]  /*6590*/  F2FP.SATFINITE.E5M2.F32.PACK_AB_MERGE_C R19, RZ, R20, RZ ;  /* 0x00000014ff13723e */ /* 0x001fca00048060ff */
[----:B------:R0:W-:Y:S01]  /*65a0*/  @!P4 STG.E.U8 desc[UR16][R10.64+0x70], R19 ;  /* 0x000070130a00c986 */ /* 0x0001e2000c101110 */
[----:B------:R-:W-:Y:S05]  /*65b0*/  @P3 BRA `(.L_x_158) ;  /* 0x0000000000043947 */ /* 0x000fea0003800000 */
[----:B------:R0:W5:Y:S02]  /*65c0*/  LDG.E.U8 R7, desc[UR16][R26.64+0x71] ;  /* 0x000071101a077981 */ /* 0x000164000c1e1100 */
.L_x_158:
[----:B------:R-:W-:Y:S05]  /*65d0*/  BSYNC B1 ;  /* 0x0000000000017941 */ /* 0x000fea0003800000 */
.L_x_157:
[----:B-----5:R-:W-:Y:S01]  /*65e0*/  LOP3.LUT R7, R7, 0xff, RZ, 0xc0, !PT ;  /* 0x000000ff07077812 */ /* 0x020fe200078ec0ff */
[----:B------:R-:W-:Y:S01]  /*65f0*/  BSSY B1, `(.L_x_159) ;  /* 0x000000b000017945 */ /* 0x000fe20003800000 */
[----:B------:R-:W-:Y:S02]  /*6600*/  ISETP.LT.OR P4, PT, R29, 0x79, !P0 ;  /* 0x000000791d00780c */ /* 0x000fe40004781670 */
[----:B------:R-:W-:-:S05]  /*6610*/  F2FP.F16.E5M2.UNPACK_B R7, R7 ;  /* 0x00000007ff07723e */ /* 0x000fca00020004ff */
[----:B------:R-:W-:-:S05]  /*6620*/  HADD2.F32 R20, -RZ, R7.H0_H0 ;  /* 0x20000007ff147230 */ /* 0x000fca0000004100 */
[----:B------:R-:W-:-:S04]  /*6630*/  FMUL R7, R20, R9 ;  /* 0x0000000914077220 */ /* 0x000fc80000400000 */
[----:B------:R-:W-:-:S05]  /*6640*/  FFMA R7, R18, R8, R7 ;  /* 0x0000000812077223 */ /* 0x000fca0000000007 */
[----:B0-----:R-:W-:Y:S02]  /*6650*/  F2FP.SATFINITE.E5M2.F32.PACK_AB_MERGE_C R19, RZ, R7, RZ ;  /* 0x00000007ff13723e */ /* 0x001fe400048060ff */
[----:B------:R-:W-:-:S03]  /*6660*/  PRMT R7, RZ, 0x7610, R7 ;  /* 0x00007610ff077816 */ /* 0x000fc60000000007 */
[----:B------:R0:W-:Y:S01]  /*6670*/  @!P3 STG.E.U8 desc[UR16][R10.64+0x71], R19 ;  /* 0x000071130a00b986 */ /* 0x0001e2000c101110 */
[----:B------:R-:W-:Y:S05]  /*6680*/  @P4 BRA `(.L_x_160) ;  /* 0x0000000000044947 */ /* 0x000fea0003800000 */
[----:B------:R0:W5:Y:S02]  /*6690*/  LDG.E.U8 R7, desc[UR16][R24.64+0x78] ;  /* 0x0000781018077981 */ /* 0x000164000c1e1100 */
.L_x_160:
[----:B------:R-:W-:Y:S05]  /*66a0*/  BSYNC B1 ;  /* 0x0000000000017941 */ /* 0x000fea0003800000 */
.L_x_159:
        /* <DEDUP_REMOVED lines=12> */
.L_x_162:
[----:B------:R-:W-:Y:S05]  /*6770*/  BSYNC B1 ;  /* 0x0000000000017941 */ /* 0x000fea0003800000 */
.L_x_161:
        /* <DEDUP_REMOVED lines=12> */
.L_x_164:
[----:B------:R-:W-:Y:S05]  /*6840*/  BSYNC B1 ;  /* 0x0000000000017941 */ /* 0x000fea0003800000 */
.L_x_163:
[----:B-----5:R-:W-:Y:S01]  /*6850*/  LOP3.LUT R7, R7, 0xff, RZ, 0xc0, !PT ;  /* 0x000000ff07077812 */ /* 0x020fe200078ec0ff */
[----:B------:R-:W-:Y:S01]  /*6860*/  BSSY B1, `(.L_x_165) ;  /* 0x000000b000017945 */ /* 0x000fe20003800000 */
[----:B------:R-:W-:Y:S02]  /*6870*/  ISETP.LT.OR P1, PT, R29, 0x7a, !P1 ;  /* 0x0000007a1d00780c */ /* 0x000fe40004f21670 */
[----:B------:R-:W-:-:S05]  /*6880*/  F2FP.F16.E5M2.UNPACK_B R7, R7 ;  /* 0x00000007ff07723e */ /* 0x000fca00020004ff */
[----:B01----:R-:W-:Y:S01]  /*6890*/  HADD2.F32 R12, -RZ, R7.H0_H0 ;  /* 0x20000007ff0c7230 */ /* 0x003fe20000004100 */
[----:B------:R-:W-:-:S04]  /*68a0*/  PRMT R7, RZ, 0x7610, R7 ;  /* 0x00007610ff077816 */ /* 0x000fc80000000007 */
[----:B------:R-:W-:-:S04]  /*68b0*/  FMUL R12, R12, R9 ;  /* 0x000000090c0c7220 */ /* 0x000fc80000400000 */
[----:B------:R-:W-:-:S05]  /*68c0*/  FFMA R12, R17, R8, R12 ;  /* 0x00000008110c7223 */ /* 0x000fca000000000c */
[----:B------:R-:W-:-:S05]  /*68d0*/  F2FP.SATFINITE.E5M2.F32.PACK_AB_MERGE_C R13, RZ, R12, RZ ;  /* 0x0000000cff0d723e */ /* 0x000fca00048060ff */
[----:B------:R0:W-:Y:S01]  /*68e0*/  @!P3 STG.E.U8 desc[UR16][R10.64+0x78], R13 ;  /* 0x0000780d0a00b986 */ /* 0x0001e2000c101110 */
[----:B------:R-:W-:Y:S05]  /*68f0*/  @P1 BRA `(.L_x_166) ;  /* 0x0000000000041947 */ /* 0x000fea0003800000 */
[----:B------:R1:W5:Y:S02]  /*6900*/  LDG.E.U8 R7, desc[UR16][R26.64+0x79] ;  /* 0x000079101a077981 */ /* 0x000364000c1e1100 */
.L_x_166:
[----:B------:R-:W-:Y:S05]  /*6910*/  BSYNC B1 ;  /* 0x0000000000017941 */ /* 0x000fea0003800000 */
.L_x_165:
[----:B------:R-:W-:Y:S05]  /*6920*/  @P1 BRA `(.L_x_167) ;  /* 0x0000001000281947 */ /* 0x000fea0003800000 */
[----:B-----5:R-:W-:-:S04]  /*6930*/  LOP3.LUT R7, R7, 0xff, RZ, 0xc0, !PT ;  /* 0x000000ff07077812 */ /* 0x020fc800078ec0ff */
[----:B------:R-:W-:-:S05]  /*6940*/  F2FP.F16.E5M2.UNPACK_B R7, R7 ;  /* 0x00000007ff07723e */ /* 0x000fca00020004ff */
[----:B------:R-:W-:-:S05]  /*6950*/  HADD2.F32 R12, -RZ, R7.H0_H0 ;  /* 0x20000007ff0c7230 */ /* 0x000fca0000004100 */
[----:B------:R-:W-:-:S04]  /*6960*/  FMUL R7, R12, R9 ;  /* 0x000000090c077220 */ /* 0x000fc80000400000 */
[----:B------:R-:W-:-:S05]  /*6970*/  FFMA R7, R16, R8, R7 ;  /* 0x0000000810077223 */ /* 0x000fca0000000007 */
[----:B------:R-:W-:-:S05]  /*6980*/  F2FP.SATFINITE.E5M2.F32.PACK_AB_MERGE_C R7, RZ, R7, RZ ;  /* 0x00000007ff07723e */ /* 0x000fca00048060ff */
[----:B------:R0:W-:Y:S01]  /*6990*/  STG.E.U8 desc[UR16][R10.64+0x79], R7 ;  /* 0x000079070a007986 */ /* 0x0001e2000c101110 */
[----:B------:R-:W-:Y:S05]  /*69a0*/  BRA `(.L_x_167) ;  /* 0x0000001000087947 */ /* 0x000fea0003800000 */
.L_x_38:
[----:B------:R-:W-:Y:S01]  /*69b0*/  ISETP.GE.AND P1, PT, R36, 0x1, PT ;  /* 0x000000012400780c */ /* 0x000fe20003f26270 */
[-C--:B--2---:R-:W-:Y:S01]  /*69c0*/  FMUL R143, R143, R8.reuse ;  /* 0x000000088f8f7220 */ /* 0x084fe20000400000 */
[-C--:B------:R-:W-:Y:S01]  /*69d0*/  FMUL R138, R138, R8.reuse ;  /* 0x000000088a8a7220 */ /* 0x080fe20000400000 */
[----:B------:R-:W-:Y:S01]  /*69e0*/  ISETP.GE.AND P0, PT, R36, 0x9, PT ;  /* 0x000000092400780c */ /* 0x000fe20003f06270 */
[-C--:B------:R-:W-:Y:S01]  /*69f0*/  FMUL R141, R141, R8.reuse ;  /* 0x000000088d8d7220 */ /* 0x080fe20000400000 */
[C---:B------:R-:W-:Y:S01]  /*6a00*/  ISETP.LT.OR P4, PT, R29.reuse, 0x1, !P1 ;  /* 0x000000011d00780c */ /* 0x040fe20004f81670 */
[-C--:B------:R-:W-:Y:S01]  /*6a10*/  FMUL R136, R136, R8.reuse ;  /* 0x0000000888887220 */ /* 0x080fe20000400000 */
[----:B------:R-:W-:Y:S01]  /*6a20*/  ISETP.LT.OR P5, PT, R29, 0x2, !P1 ;  /* 0x000000021d00780c */ /* 0x000fe20004fa1670 */
[-C--:B------:R-:W-:Y:S01]  /*6a30*/  FMUL R139, R139, R8.reuse ;  /* 0x000000088b8b7220 */ /* 0x080fe20000400000 */
[----:B------:R-:W-:Y:S01]  /*6a40*/  F2FP.SATFINITE.E5M2.F32.PACK_AB_MERGE_C R143, RZ, R143, RZ ;  /* 0x0000008fff8f723e */ /* 0x000fe200048060ff */
[----:B------:R-:W-:Y:S01]  /*6a50*/  FMUL R134, R134, R8 ;  /* 0x0000000886867220 */ /* 0x000fe20000400000 */
[----:B------:R-:W-:Y:S01]  /*6a60*/  F2FP.SATFINITE.E5M2.F32.PACK_AB_MERGE_C R7, RZ, R138, RZ ;  /* 0x0000008aff07723e */ /* 0x000fe200048060ff */
[-C--:B------:R-:W-:Y:S01]  /*6a70*/  FMUL R137, R137, R8.reuse ;  /* 0x0000000889897220 */ /* 0x080fe20000400000 */
[C---:B------:R-:W-:Y:S01]  /*6a80*/  ISETP.LT.OR P3, PT, R29.reuse, 0x1, !P0 ;  /* 0x000000011d00780c */ /* 0x040fe20004761670 */
[-C--:B------:R-:W-:Y:S01]  /*6a90*/  FMUL R132, R132, R8.reuse ;  /* 0x0000000884847220 */ /* 0x080fe20000400000 */
[----:B------:R-:W-:Y:S01]  /*6aa0*/  ISETP.LT.OR P6, PT, R29, 0xa, !P1 ;  /* 0x0000000a1d00780c */ /* 0x000fe20004fc1670 */
[-C--:B------:R-:W-:Y:S01]  /*6ab0*/  FMUL R135, R135, R8.reuse ;  /* 0x0000000887877220 */ /* 0x080fe20000400000 */
[----:B------:R-:W-:Y:S01]  /*6ac0*/  F2FP.SATFINITE.E5M2.F32.PACK_AB_MERGE_C R141, RZ, R141, RZ ;  /* 0x0000008dff8d723e */ /* 0x000fe200048060ff */
[----:B------:R-:W-:Y:S01]  /*6ad0*/  @!P4 STG.E.U8 desc[UR16][R12.64], R143 ;  /* 0x0000008f0c00c986 */ /* 0x000fe2000c101110 */
[C---:B------:R-:W-:Y:S01]  /*6ae0*/  ISETP.LT.OR P4, PT, R29.reuse, 0x2, !P0 ;  /* 0x000000021d00780c */ /* 0x040fe20004781670 */
[----:B------:R-:W-:Y:S01]  /*6af0*/  FMUL R130, R130, R8 ;  /* 0x0000000882827220 */ /* 0x000fe20000400000 */
[----:B------:R-:W-:Y:S01]  /*6b00*/  F2FP.SATFINITE.E5M2.F32.PACK_AB_MERGE_C R25, RZ, R136, RZ ;  /* 0x00000088ff19723e */ /* 0x000fe200048060ff */
[----:B------:R0:W-:Y:S01]  /*6b10*/  @!P5 STG.E.U8 desc[UR16][R12.64+0x1], R7 ;  /* 0x000001070c00d986 */ /* 0x0001e2000c101110 */
[----:B------:R-:W-:Y:S01]  /*6b20*/  ISETP.LT.OR P5, PT, R29, 0x9, !P1 ;  /* 0x000000091d00780c */ /* 0x000fe20004fa1670 */
[-C--:B------:R-:W-:Y:S01]  /*6b30*/  FMUL R133, R133, R8.reuse ;  /* 0x0000000885857220 */ /* 0x080fe20000400000 */
[----:B------:R-:W-:Y:S01]  /*6b40*/  F2FP.SATFINITE.E5M2.F32.PACK_AB_MERGE_C R139, RZ, R139, RZ ;  /* 0x0000008bff8b723e */ /* 0x000fe200048060ff */
[----:B------:R-:W-:Y:S01]  /*6b50*/  @!P3 STG.E.U8 desc[UR16][R10.64], R141 ;  /* 0x0000008d0a00b986 */ /* 0x000fe2000c101110 */
[----:B------:R-:W-:Y:S01]  /*6b60*/  ISETP.LT.OR P3, PT, R29, 0x9, !P0 ;  /* 0x000000091d00780c */ /* 0x000fe20004761670 */
[-C--:B------:R-:W-:Y:S01]  /*6b70*/  FMUL R128, R128, R8.reuse ;  /* 0x0000000880807220 */ /* 0x080fe20000400000 */
[----:B------:R-:W-:Y:S01]  /*6b80*/  F2FP.SATFINITE.E5M2.F32.PACK_AB_MERGE_C R137, RZ, R137, RZ ;  /* 0x00000089ff89723e */ /* 0x000fe200048060ff */
[-C--:B------:R-:W-:Y:S01]  /*6b90*/  FMUL R131, R131, R8.reuse ;  /* 0x0000000883837220 */ /* 0x080fe20000400000 */
[----:B------:R-:W-:Y:S01]  /*6ba0*/  F2FP.SATFINITE.E5M2.F32.PACK_AB_MERGE_C R135, RZ, R135, RZ ;  /* 0x00000087ff87723e */ /* 0x000fe200048060ff */
[----:B------:R1:W-:Y:S01]  /*6bb0*/  @!P4 STG.E.U8 desc[UR16][R10.64+0x1], R25 ;  /* 0x000001190a00c986 */ /* 0x0003e2000c101110 */
[C---:B------:R-:W-:Y:S01]  /*6bc0*/  ISETP.LT.OR P4, PT, R29.reuse, 0xa, !P0 ;  /* 0x0000000a1d00780c */ /* 0x040fe20004781670 */
[----:B------:R-:W-:Y:S01]  /*6bd0*/  FMUL R126, R126, R8 ;  /* 0x000000087e7e7220 */ /* 0x000fe20000400000 */
[----:B0-----:R-:W-:Y:S01]  /*6be0*/  F2FP.SATFINITE.E5M2.F32.PACK_AB_MERGE_C R7, RZ, R134, RZ ;  /* 0x00000086ff07723e */ /* 0x001fe200048060ff */
[----:B------:R-:W-:Y:S01]  /*6bf0*/  @!P5 STG.E.U8 desc[UR16][R12.64+0x8], R139 ;  /* 0x0000088b0c00d986 */ /* 0x000fe2000c101110 */
[----:B------:R-:W-:Y:S01]  /*6c00*/  ISETP.LT.OR P5, PT, R29, 0x11, !P1 ;  /* 0x000000111d00780c */ /* 0x000fe20004fa1670 */
[-C--:B------:R-:W-:Y:S01]  /*6c10*/  FMUL R129, R129, R8.reuse ;  /* 0x0000000881817220 */ /* 0x080fe20000400000 */
[----:B------:R-:W-:Y:S01]  /*6c20*/  F2FP.SATFINITE.E5M2.F32.PACK_AB_MERGE_C R133, RZ, R133, RZ ;  /* 0x00000085ff85723e */ /* 0x000fe200048060ff */
[----:B------:R0:W-:Y:S01]  /*6c30*/  @!P6 STG.E.U8 desc[UR16][R12.64+0x9], R7 ;  /* 0x000009070c00e986 */ /* 0x0001e2000c101110 */
[----:B------:R-:W-:Y:S01]  /*6c40*/  ISETP.LT.OR P6, PT, R29, 0x12, !P1 ;  /* 0x000000121d00780c */ /* 0x000fe20004fc1670 */
[----:B------:R-:W-:Y:S01]  /*6c50*/  FMUL R124, R124, R8 ;  /* 0x000000087c7c7220 */ /* 0x000fe20000400000 */
[----:B------:R-:W-:Y:S01]  /*6c60*/  F2FP.SATFINITE.E5M2.F32.PACK_AB_MERGE_C R131, RZ, R131, RZ ;  /* 0x00000083ff83723e */ /* 0x000fe200048060ff */
[----:B------:R-:W-:Y:S01]  /*6c70*/  @!P3 STG.E.U8 desc[UR16][R10.64+0x8], R137 ;  /* 0x000008890a00b986 */ /* 0x000fe2000c101110 */
[----:B-1----:R-:W-:Y:S01]  /*6c80*/  F2FP.SATFINITE.E5M2.F32.PACK_AB_MERGE_C R25, RZ, R132, RZ ;  /* 0x00000084ff19723e */ /* 0x002fe200048060ff */
[-C--:B------:R-:W-:Y:S01]  /*6c90*/  FMUL R127, R127, R8.reuse ;  /* 0x000000087f7f7220 */ /* 0x080fe20000400000 */
[C---:B------:R-:W-:Y:S01]  /*6ca0*/  ISETP.LT.OR P3, PT, R29.reuse, 0x11, !P0 ;  /* 0x000000111d00780c */ /* 0x040fe20004761670 */
[-C--:B------:R-:W-:Y:S01]  /*6cb0*/  FMUL R122, R122, R8.reuse ;  /* 0x000000087a7a7220 */ /* 0x080fe20000400000 */
[----:B------:R-:W-:Y:S01]  /*6cc0*/  F2FP.SATFINITE.E5M2.F32.PACK_AB_MERGE_C R129, RZ, R129, RZ ;  /* 0x00000081ff81723e */ /* 0x000fe200048060ff */
[----:B------:R1:W-:Y:S01]  /*6cd0*/  @!P4 STG.E.U8 desc[UR16][R10.64+0x9], R25 ;  /* 0x000009190a00c986 */ /* 0x0003e2000c101110 */
[----:B------:R-:W-:Y:S01]  /*6ce0*/  ISETP.LT.OR P4, PT, R29, 0x12, !P0 ;  /* 0x000000121d00780c */ /* 0x000fe20004781670 */
[----:B------:R-:W-:Y:S01]  /*6cf0*/  FMUL R125, R125, R8 ;  /* 0x000000087d7d7220 */ /* 0x000fe20000400000 */
[----:B0-----:R-:W-:Y:S01]  /*6d00*/  F2FP.SATFINITE.E5M2.F32.PACK_AB_MERGE_C R7, RZ, R130, RZ ;  /* 0x00000082ff07723e */ /* 0x001fe200048060ff */
[----:B------:R-:W-:Y:S01]  /*6d10*/  @!P5 STG.E.U8 desc[UR16][R12.64+0x10], R135 ;  /* 0x000010870c00d986 */ /* 0x000fe2000c101110 */
[C---:B------:R-:W-:Y:S01]  /*6d20*/  ISETP.LT.OR P5, PT, R29.reuse, 0x19, !P1 ;  /* 0x000000191d00780c */ /* 0x040fe20004fa1670 */
[-C--:B------:R-:W-:Y:S01]  /*6d30*/  FMUL R120, R120, R8.reuse ;  /* 0x0000000878787220 */ /* 0x080fe20000400000 */
[----:B------:R-:W-:Y:S01]  /*6d40*/  F2FP.SATFINITE.E5M2.F32.PACK_AB_MERGE_C R127, RZ, R127, RZ ;  /* 0x0000007fff7f723e */ /* 0x000fe200048060ff */
[----:B------:R0:W-:Y:S01]  /*6d50*/  @!P6 STG.E.U8 desc[UR16][R12.64+0x11], R7 ;  /* 0x000011070c00e986 */ /* 0x0001e2000c101110 */
[----:B------:R-:W-:Y:S01]  /*6d60*/  ISETP.LT.OR P6, PT, R29, 0x1a, !P1 ;  /* 0x0000001a1d00780c */ /* 0x000fe20004fc1670 */
[-C--:B------:R-:W-:Y:S01]  /*6d70*/  FMUL R123, R123, R8.reuse ;  /* 0x000000087b7b7220 */ /* 0x080fe20000400000 */
[----:B------:R-:W-:Y:S01]  /*6d80*/  FMUL R118, R118, R8 ;  /* 0x0000000876767220 */ /* 0x000fe20000400000 */
[----:B-1----:R-:W-:Y:S01]  /*6d90*/  F2FP.SATFINITE.E5M2.F32.PACK_AB_MERGE_C R25, RZ, R128, RZ ;  /* 0x00000080ff19723e */ /* 0x002fe200048060ff */
[----:B------:R-:W-:Y:S01]  /*6da0*/  @!P3 STG.E.U8 desc[UR16][R10.64+0x10], R133 ;  /* 0x000010850a00b986 */ /* 0x000fe2000c101110 */
[----:B------:R-:W-:Y:S01]  /*6db0*/  ISETP.LT.OR P3, PT, R29, 0x19, !P0 ;  /* 0x000000191d00780c */ /* 0x000fe20004761670 */
        /* <DEDUP_REMOVED lines=35> */
[----:B------:R-:W-:Y:S01]  /*6ff0*/  ISETP.LT.OR P3, PT, R29, 0x29, !P0 ;  /* 0x000000291d00780c */ /* 0x000fe20004761670 */
[-C--:B------:R-:W-:Y:S01]  /*7000*/  FMUL R111, R111, R8.reuse ;  /* 0x000000086f6f7220 */ /* 0x080fe20000400000 */
[-C--:B------:R-:W-:Y:S01]  /*7010*/  FMUL R106, R106, R8.reuse ;  /* 0x000000086a6a7220 */ /* 0x080fe20000400000 */
        /* <DEDUP_REMOVED lines=104> */
[----:B------:R-:W-:-:S02]  /*76a0*/  ISETP.LT.OR P3, PT, R29, 0x59, !P0 ;  /* 0x000000591d00780c */ /* 0x000fc40004761670 */
[----:B------:R-:W-:Y:S01]  /*76b0*/  F2FP.SATFINITE.E5M2.F32.PACK_AB_MERGE_C R21, RZ, R21, RZ ;  /* 0x00000015ff15723e */ /* 0x000fe200048060ff */
[----:B------:R1:W-:Y:S01]  /*76c0*/  @!P4 STG.E.U8 desc[UR16][R10.64+0x51], R25 ;  /* 0x000051190a00c986 */ /* 0x0003e2000c101110 */
[C---:B------:R-:W-:Y:S02]  /*76d0*/  ISETP.LT.OR P4, PT, R29.reuse, 0x5a, !P0 ;  /* 0x0000005a1d00780c */ /* 0x040fe40004781670 */
[----:B0-----:R-:W-:Y:S01]  /*76e0*/  F2FP.SATFINITE.E5M2.F32.PACK_AB_MERGE_C R7, RZ, R94, RZ ;  /* 0x0000005eff07723e */ /* 0x001fe200048060ff */
[----:B------:R-:W-:Y:S01]  /*76f0*/  @!P5 STG.E.U8 desc[UR16][R12.64+0x58], R99 ;  /* 0x000058630c00d986 */ /* 0x000fe2000c101110 */
[C---:B------:R-:W-:Y:S02]  /*7700*/  ISETP.LT.OR P5, PT, R29.reuse, 0x61, !P1 ;  /* 0x000000611d00780c */ /* 0x040fe40004fa1670 */
[----:B------:R-:W-:Y:S01]  /*7710*/  F2FP.SATFINITE.E5M2.F32.PACK_AB_MERGE_C R15, RZ, R15, RZ ;  /* 0x0000000fff0f723e */ /* 0x000fe200048060ff */
[----:B------:R0:W-:Y:S01]  /*7720*/  @!P6 STG.E.U8 desc[UR16][R12.64+0x59], R7 ;  /* 0x000059070c00e986 */ /* 0x0001e2000c101110 */
[----:B------:R-:W-:-:S02]  /*7730*/  ISETP.LT.OR P6, PT, R29, 0x62, !P1 ;  /* 0x000000621d00780c */ /* 0x000fc40004fc1670 */
[----:B------:R-:W-:Y:S01]  /*7740*/  F2FP.SATFINITE.E5M2.F32.PACK_AB_MERGE_C R17, RZ, R17, RZ ;  /* 0x00000011ff11723e */ /* 0x000fe200048060ff */
[----:B------:R-:W-:Y:S01]  /*7750*/  @!P3 STG.E.U8 desc[UR16][R10.64+0x58], R97 ;  /* 0x000058610a00b986 */ /* 0x000fe2000c101110 */
[----:B-1----:R-:W-:Y:S02]  /*7760*/  F2FP.SATFINITE.E5M2.F32.PACK_AB_MERGE_C R25, RZ, R92, RZ ;  /* 0x0000005cff19723e */ /* 0x002fe400048060ff */
[----:B------:R-:W-:-:S03]  /*7770*/  ISETP.LT.OR P3, PT, R29, 0x61, !P0 ;  /* 0x000000611d00780c */ /* 0x000fc60004761670 */
[----:B------:R1:W-:Y:S01]  /*7780*/  @!P4 STG.E.U8 desc[UR16][R10.64+0x59], R25 ;  /* 0x000059190a00c986 */ /* 0x0003e2000c101110 */
[C---:B------:R-:W-:Y:S02]  /*7790*/  ISETP.LT.OR P4, PT, R29.reuse, 0x62, !P0 ;  /* 0x000000621d00780c */ /* 0x040fe40004781670 */
[----:B0-----:R-:W-:Y:S01]  /*77a0*/  F2FP.SATFINITE.E5M2.F32.PACK_AB_MERGE_C R7, RZ, R90, RZ ;  /* 0x0000005aff07723e */ /* 0x001fe200048060ff */
[----:B------:R-:W-:Y:S01]  /*77b0*/  @!P5 STG.E.U8 desc[UR16][R12.64+0x60], R93 ;  /* 0x0000605d0c00d986 */ /* 0x000fe2000c101110 */
[----:B------:R-:W-:-:S03]  /*77c0*/  ISETP.LT.OR P5, PT, R29, 0x69, !P1 ;  /* 0x000000691d00780c */ /* 0x000fc60004fa1670 */
[----:B------:R0:W-:Y:S01]  /*77d0*/  @!P6 STG.E.U8 desc[UR16][R12.64+0x61], R7 ;  /* 0x000061070c00e986 */ /* 0x0001e2000c101110 */
[C---:B------:R-:W-:Y:S02]  /*77e0*/  ISETP.LT.OR P6, PT, R29.reuse, 0x6a, !P1 ;  /* 0x0000006a1d00780c */ /* 0x040fe40004fc1670 */
[----:B-1----:R-:W-:Y:S01]  /*77f0*/  F2FP.SATFINITE.E5M2.F32.PACK_AB_MERGE_C R25, RZ, R88, RZ ;  /* 0x00000058ff19723e */ /* 0x002fe200048060ff */
[----:B------:R-:W-:Y:S01]  /*7800*/  @!P3 STG.E.U8 desc[UR16][R10.64+0x60], R95 ;  /* 0x0000605f0a00b986 */ /* 0x000fe2000c101110 */
        /* <DEDUP_REMOVED lines=11> */
[----:B------:R-:W-:Y:S01]  /*78c0*/  @!P4 STG.E.U8 desc[UR16][R10.64+0x69], R25 ;  /* 0x000069190a00c986 */ /* 0x000fe2000c101110 */
[C---:B------:R-:W-:Y:S02]  /*78d0*/  ISETP.LT.OR P4, PT, R29.reuse, 0x79, !P1 ;  /* 0x000000791d00780c */ /* 0x040fe40004f81670 */
[C---:B------:R-:W-:Y:S01]  /*78e0*/  ISETP.LT.OR P1, PT, R29.reuse, 0x7a, !P1 ;  /* 0x0000007a1d00780c */ /* 0x040fe20004f21670 */
[----:B------:R1:W-:Y:S01]  /*78f0*/  @!P5 STG.E.U8 desc[UR16][R12.64+0x70], R23 ;  /* 0x000070170c00d986 */ /* 0x0003e2000c101110 */
[C---:B------:R-:W-:Y:S02]  /*7900*/  ISETP.LT.OR P5, PT, R29.reuse, 0x72, !P0 ;  /* 0x000000721d00780c */ /* 0x040fe400047a1670 */
[----:B0-----:R-:W-:Y:S01]  /*7910*/  F2FP.SATFINITE.E5M2.F32.PACK_AB_MERGE_C R7, RZ, R18, RZ ;  /* 0x00000012ff07723e */ /* 0x001fe200048060ff */
[----:B------:R0:W-:Y:S01]  /*7920*/  @!P6 STG.E.U8 desc[UR16][R12.64+0x71], R19 ;  /* 0x000071130c00e986 */ /* 0x0001e2000c101110 */
[C---:B------:R-:W-:Y:S02]  /*7930*/  ISETP.LT.OR P6, PT, R29.reuse, 0x79, !P0 ;  /* 0x000000791d00780c */ /* 0x040fe400047c1670 */
[----:B------:R-:W-:Y:S01]  /*7940*/  ISETP.LT.OR P0, PT, R29, 0x7a, !P0 ;  /* 0x0000007a1d00780c */ /* 0x000fe20004701670 */
[----:B------:R2:W-:Y:S01]  /*7950*/  @!P3 STG.E.U8 desc[UR16][R10.64+0x70], R21 ;  /* 0x000070150a00b986 */ /* 0x0005e2000c101110 */
[----:B-1----:R-:W-:-:S05]  /*7960*/  F2FP.SATFINITE.E5M2.F32.PACK_AB_MERGE_C R23, RZ, R16, RZ ;  /* 0x00000010ff17723e */ /* 0x002fca00048060ff */
[----:B------:R2:W-:Y:S01]  /*7970*/  @!P5 STG.E.U8 desc[UR16][R10.64+0x71], R7 ;  /* 0x000071070a00d986 */ /* 0x0005e2000c101110 */
[----:B0-----:R-:W-:-:S03]  /*7980*/  F2FP.SATFINITE.E5M2.F32.PACK_AB_MERGE_C R19, RZ, R14, RZ ;  /* 0x0000000eff13723e */ /* 0x001fc600048060ff */
[----:B------:R2:W-:Y:S04]  /*7990*/  @!P4 STG.E.U8 desc[UR16][R12.64+0x78], R15 ;  /* 0x0000780f0c00c986 */ /* 0x0005e8000c101110 */
[----:B------:R2:W-:Y:S04]  /*79a0*/  @!P1 STG.E.U8 desc[UR16][R12.64+0x79], R19 ;  /* 0x000079130c009986 */ /* 0x0005e8000c101110 */
[----:B------:R2:W-:Y:S04]  /*79b0*/  @!P6 STG.E.U8 desc[UR16][R10.64+0x78], R17 ;  /* 0x000078110a00e986 */ /* 0x0005e8000c101110 */
[----:B------:R2:W-:Y:S02]  /*79c0*/  @!P0 STG.E.U8 desc[UR16][R10.64+0x79], R23 ;  /* 0x000079170a008986 */ /* 0x0005e4000c101110 */
.L_x_167:
[----:B------:R-:W-:Y:S05]  /*79d0*/  BSYNC B0 ;  /* 0x0000000000007941 */ /* 0x000fea0003800000 */
.L_x_37:
[----:B------:R-:W-:Y:S01]  /*79e0*/  ULDC UR6, c[0x0][0xc] ;  /* 0x0000030000067ab9 */ /* 0x000fe20000000800 */
[----:B------:R-:W-:Y:S01]  /*79f0*/  ULDC UR7, c[0x0][0x10] ;  /* 0x0000040000077ab9 */ /* 0x000fe20000000800 */
[----:B0-2--5:R-:W0:Y:S01]  /*7a00*/  LDC R7, c[0x0][0x14] ;  /* 0x00000500ff077b82 */ /* 0x025e220000000800 */
[----:B------:R-:W-:Y:S01]  /*7a10*/  UIMAD.WIDE.U32 UR6, UR6, UR7, URZ ;  /* 0x00000007060672a5 */ /* 0x000fe2000f8e003f */
[----:B----4-:R-:W-:Y:S01]  /*7a20*/  PRMT R10, RZ, 0x7610, R10 ;  /* 0x00007610ff0a7816 */ /* 0x010fe2000000000a */
[----:B------:R-:W-:-:S04]  /*7a30*/  IMAD.MOV.U32 R11, RZ, RZ, -0x1 ;  /* 0xffffffffff0b7424 */ /* 0x000fc800078e00ff */
[----:B0-----:R-:W-:-:S04]  /*7a40*/  IMAD.WIDE.U32 R2, R7, UR6, R2 ;  /* 0x0000000607027c25 */ /* 0x001fc8000f8e0002 */
[----:B------:R-:W-:Y:S01]  /*7a50*/  IMAD R7, R7, UR7, RZ ;  /* 0x0000000707077c24 */ /* 0x000fe2000f8e02ff */
[----:B------:R-:W-:Y:S02]  /*7a60*/  ULDC.64 UR6, c[0x0][0x650] ;  /* 0x0001940000067ab9 */ /* 0x000fe40000000a00 */
[----:B------:R-:W-:Y:S01]  /*7a70*/  ISETP.GE.U32.AND P0, PT, R2, UR6, PT ;  /* 0x0000000602007c0c */ /* 0x000fe2000bf06070 */
[----:B------:R-:W-:Y:S02]  /*7a80*/  IMAD.IADD R3, R3, 0x1, R7 ;  /* 0x0000000103037824 */ /* 0x000fe400078e0207 */
[----:B------:R-:W-:-:S03]  /*7a90*/  IMAD.MOV.U32 R7, RZ, RZ, -0x1 ;  /* 0xffffffffff077424 */ /* 0x000fc600078e00ff */
[----:B------:R-:W-:-:S13]  /*7aa0*/  ISETP.GE.U32.AND.EX P0, PT, R3, UR7, PT, P0 ;  /* 0x0000000703007c0c */ /* 0x000fda000bf06100 */
[----:B------:R-:W-:Y:S05]  /*7ab0*/  @P0 BRA `(.L_x_168) ;  /* 0x0000000400600947 */ /* 0x000fea0003800000 */
[----:B------:R-:W0:Y:S01]  /*7ac0*/  S2R R22, SR_CTAID.X ;  /* 0x0000000000167919 */ /* 0x000e220000002500 */
[----:B------:R-:W2:Y:S01]  /*7ad0*/  LDC.64 R16, c[0x0][0x628] ;  /* 0x00018a00ff107b82 */ /* 0x000ea20000000a00 */
[----:B------:R-:W-:Y:S01]  /*7ae0*/  ULDC UR6, c[0x0][0x150] ;  /* 0x0000540000067ab9 */ /* 0x000fe20000000800 */
[----:B------:R-:W-:Y:S01]  /*7af0*/  IMAD.MOV.U32 R14, RZ, RZ, R2 ;  /* 0x000000ffff0e7224 */ /* 0x000fe200078e0002 */
[----:B------:R-:W4:Y:S01]  /*7b00*/  S2R R24, SR_CTAID.Y ;  /* 0x0000000000187919 */ /* 0x000f220000002600 */
[----:B------:R-:W-:-:S04]  /*7b10*/  IMAD.MOV.U32 R15, RZ, RZ, R3 ;  /* 0x000000ffff0f7224 */ /* 0x000fc800078e0003 */
[----:B------:R-:W1:Y:S08]  /*7b20*/  LDC R25, c[0x0][0x144] ;  /* 0x00005100ff197b82 */ /* 0x000e700000000800 */
[----:B------:R-:W1:Y:S08]  /*7b30*/  LDC R18, c[0x0][0x630] ;  /* 0x00018c00ff127b82 */ /* 0x000e700000000800 */
[----:B------:R-:W1:Y:S01]  /*7b40*/  LDC.64 R20, c[0x0][0x620] ;  /* 0x00018800ff147b82 */ /* 0x000e620000000a00 */
[----:B--2---:R-:W-:-:S04]  /*7b50*/  ISETP.NE.U32.AND P0, PT, R16, RZ, PT ;  /* 0x000000ff1000720c */ /* 0x004fc80003f05070 */
[----:B------:R-:W-:Y:S02]  /*7b60*/  ISETP.NE.AND.EX P0, PT, R17, RZ, PT, P0 ;  /* 0x000000ff1100720c */ /* 0x000fe40003f05300 */
[----:B0-----:R-:W-:-:S05]  /*7b70*/  I2FP.F32.U32 R7, R22 ;  /* 0x0000001600077245 */ /* 0x001fca0000201000 */
[----:B------:R-:W-:-:S04]  /*7b80*/  FMUL R7, R7, UR6 ;  /* 0x0000000607077c20 */ /* 0x000fc80008400000 */
[----:B------:R0:W2:Y:S02]  /*7b90*/  F2I.U32.TRUNC.NTZ R23, R7 ;  /* 0x0000000700177305 */ /* 0x0000a4000020f000 */
[----:B----4-:R-:W-:Y:S05]  /*7ba0*/  @!P0 BRA `(.L_x_169) ;  /* 0x0000000000288947 */ /* 0x010fea0003800000 */
[----:B0-----:R-:W0:Y:S02]  /*7bb0*/  LDC R7, c[0x0][0x634] ;  /* 0x00018d00ff077b82 */ /* 0x001e240000000800 */
        /* <DEDUP_REMOVED lines=9> */
.L_x_169:
[-CC-:B-1----:R-:W-:Y:S01]  /*7c50*/  SHF.R.U64 R19, R14, R18.reuse, R15.reuse ;  /* 0x000000120e137219 */ /* 0x182fe2000000120f */
[----:B------:R-:W1:Y:S01]  /*7c60*/  LDC.64 R30, c[0x0][0x640] ;  /* 0x00019000ff1e7b82 */ /* 0x000e620000000a00 */
[----:B0-----:R-:W-:Y:S01]  /*7c70*/  SHF.R.U32.HI R7, RZ, R18, R15 ;  /* 0x00000012ff077219 */ /* 0x001fe2000001160f */
[----:B--2---:R-:W-:Y:S01]  /*7c80*/  IMAD.MOV R23, RZ, RZ, -R23 ;  /* 0x000000ffff177224 */ /* 0x004fe200078e0a17 */
[----:B------:R-:W-:Y:S01]  /*7c90*/  IADD3 R13, P0, RZ, -R19, RZ ;  /* 0x80000013ff0d7210 */ /* 0x000fe20007f1e0ff */
[----:B------:R-:W-:Y:S02]  /*7ca0*/  ULDC UR6, c[0x0][0x154] ;  /* 0x0000550000067ab9 */ /* 0x000fe40000000800 */
[----:B------:R-:W-:Y:S02]  /*7cb0*/  IMAD R25, R25, R23, R22 ;  /* 0x0000001719197224 */ /* 0x000fe400078e0216 */
[----:B------:R-:W0:Y:S01]  /*7cc0*/  LDC R14, c[0x0][0x618] ;  /* 0x00018600ff0e7b82 */ /* 0x000e220000000800 */
[----:B------:R-:W-:-:S02]  /*7cd0*/  IMAD.X R7, RZ, RZ, ~R7, P0 ;  /* 0x000000ffff077224 */ /* 0x000fc400000e0e07 */
[----:B------:R-:W-:-:S04]  /*7ce0*/  IMAD.WIDE.U32 R10, R13, R20, R2 ;  /* 0x000000140d0a7225 */ /* 0x000fc800078e0002 */
[----:B------:R-:W-:Y:S01]  /*7cf0*/  IMAD R12, R7, R20, RZ ;  /* 0x00000014070c7224 */ /* 0x000fe200078e02ff */
[----:B---3--:R-:W2:Y:S03]  /*7d00*/  LDC R26, c[0x0][0x608] ;  /* 0x00018200ff1a7b82 */ /* 0x008ea60000000800 */
[----:B------:R-:W-:Y:S02]  /*7d10*/  IMAD R7, R13, R21, R12 ;  /* 0x000000150d077224 */ /* 0x000fe400078e020c */
[----:B------:R-:W-:Y:S02]  /*7d20*/  IMAD.MOV.U32 R13, RZ, RZ, 0x1 ;  /* 0x00000001ff0d7424 */ /* 0x000fe400078e00ff */
[----:B------:R-:W-:Y:S01]  /*7d30*/  IMAD.IADD R7, R11, 0x1, R7 ;  /* 0x000000010b077824 */ /* 0x000fe200078e0207 */
[----:B------:R-:W3:Y:S01]  /*7d40*/  LDC R28, c[0x0][0x658] ;  /* 0x00019600ff1c7b82 */ /* 0x000ee20000000800 */
[----:B------:R-:W-:-:S02]  /*7d50*/  I2FP.F32.U32 R11, R24 ;  /* 0x00000018000b7245 */ /* 0x000fc40000201000 */
[----:B-1----:R-:W-:-:S03]  /*7d60*/  ISETP.NE.U32.AND P0, PT, R30, RZ, PT ;  /* 0x000000ff1e00720c */ /* 0x002fc60003f05070 */
[----:B------:R-:W-:Y:S01]  /*7d70*/  FMUL R12, R11, UR6 ;  /* 0x000000060b0c7c20 */ /* 0x000fe20008400000 */
[----:B------:R-:W-:Y:S01]  /*7d80*/  ISETP.NE.AND.EX P0, PT, R31, RZ, PT, P0 ;  /* 0x000000ff1f00720c */ /* 0x000fe20003f05300 */
[----:B------:R-:W1:Y:S01]  /*7d90*/  LDC R23, c[0x0][0x148] ;  /* 0x00005200ff177b82 */ /* 0x000e620000000800 */
[-CC-:B0-----:R-:W-:Y:S01]  /*7da0*/  SHF.R.U64 R18, R10, R14.reuse, R7.reuse ;  /* 0x0000000e0a127219 */ /* 0x181fe20000001207 */
[----:B------:R0:W4:Y:S01]  /*7db0*/  F2I.U32.TRUNC.NTZ R20, R12 ;  /* 0x0000000c00147305 */ /* 0x000122000020f000 */
[----:B------:R-:W-:Y:S01]  /*7dc0*/  SHF.R.U32.HI R7, RZ, R14, R7 ;  /* 0x0000000eff077219 */ /* 0x000fe20000011607 */
[----:B------:R-:W-:-:S04]  /*7dd0*/  IMAD.MOV.U32 R11, RZ, RZ, -0x1 ;  /* 0xffffffffff0b7424 */ /* 0x000fc800078e00ff */
[----:B------:R-:W0:Y:S01]  /*7de0*/  LDC R22, c[0x0][0x600] ;  /* 0x00018000ff167b82 */ /* 0x000e220000000800 */
[-CC-:B--2---:R-:W-:Y:S02]  /*7df0*/  SHF.R.U64 R16, R18, R26.reuse, R7.reuse ;  /* 0x0000001a12107219 */ /* 0x184fe40000001207 */
[----:B------:R-:W-:-:S05]  /*7e00*/  SHF.R.U32.HI R7, RZ, R26, R7 ;  /* 0x0000001aff077219 */ /* 0x000fca0000011607 */
[----:B------:R-:W2:Y:S01]  /*7e10*/  LDC R29, c[0x0][0x648] ;  /* 0x00019200ff1d7b82 */ /* 0x000ea20000000800 */
[-C--:B---3--:R-:W-:Y:S02]  /*7e20*/  SHF.L.U32 R10, R11, R28.reuse, RZ ;  /* 0x0000001c0b0a7219 */ /* 0x088fe400000006ff */
[--C-:B------:R-:W-:Y:S02]  /*7e30*/  SHF.R.U64 R21, R16, R28, R7.reuse ;  /* 0x0000001c10157219 */ /* 0x100fe40000001207 */
[----:B------:R-:W-:Y:S02]  /*7e40*/  LOP3.LUT R27, RZ, R10, RZ, 0x33, !PT ;  /* 0x0000000aff1b7212 */ /* 0x000fe400078e33ff */
[-C--:B------:R-:W-:Y:S01]  /*7e50*/  SHF.R.U32.HI R11, RZ, R28.reuse, R7 ;  /* 0x0000001cff0b7219 */ /* 0x080fe20000011607 */
[----:B------:R-:W3:Y:S01]  /*7e60*/  LDC R32, c[0x0][0x638] ;  /* 0x00018e00ff207b82 */ /* 0x000ee20000000800 */
[----:B------:R-:W-:Y:S01]  /*7e70*/  SHF.L.U32 R26, R13, R28, RZ ;  /* 0x0000001c0d1a7219 */ /* 0x000fe200000006ff */
[----:B------:R-:W-:-:S06]  /*7e80*/  IMAD.MOV.U32 R10, RZ, RZ, R21 ;  /* 0x000000ffff0a7224 */ /* 0x000fcc00078e0015 */
[----:B------:R-:W0:Y:S01]  /*7e90*/  LDC R33, c[0x0][0x610] ;  /* 0x00018400ff217b82 */ /* 0x000e220000000800 */
[----:B----4-:R-:W-:Y:S05]  /*7ea0*/  @!P0 BRA `(.L_x_170) ;  /* 0x0000000000288947 */ /* 0x010fea0003800000 */
[----:B------:R-:W4:Y:S02]  /*7eb0*/  LDC R10, c[0x0][0x64c] ;  /* 0x00019300ff0a7b82 */ /* 0x000f240000000800 */
[----:B----4-:R-:W-:-:S05]  /*7ec0*/  IADD3 R7, P0, R21, R10, RZ ;  /* 0x0000000a15077210 */ /* 0x010fca0007f1e0ff */
[----:B------:R-:W-:-:S04]  /*7ed0*/  IMAD.X R17, RZ, RZ, R11, P0 ;  /* 0x000000ffff117224 */ /* 0x000fc800000e060b */
[----:B------:R-:W-:-:S04]  /*7ee0*/  IMAD.WIDE.U32 R10, R17, R30, RZ ;  /* 0x0000001e110a7225 */ /* 0x000fc800078e00ff */
[----:B0-----:R-:W-:-:S04]  /*7ef0*/  IMAD.WIDE.U32 R12, P0, R7, R31, R10 ;  /* 0x0000001f070c7225 */ /* 0x001fc8000780000a */
[----:B------:R-:W-:-:S04]  /*7f00*/  IMAD.WIDE.U32 R10, R7, R30, RZ ;  /* 0x0000001e070a7225 */ /* 0x000fc800078e00ff */
[----:B------:R-:W-:Y:S01]  /*7f10*/  IMAD.X R15, RZ, RZ, RZ, P0 ;  /* 0x000000ffff0f7224 */ /* 0x000fe200000e06ff */
[----:B------:R-:W-:Y:S01]  /*7f20*/  IADD3 RZ, P0, R11, R12, RZ ;  /* 0x0000000c0bff7210 */ /* 0x000fe20007f1e0ff */
[----:B------:R-:W-:-:S04]  /*7f30*/  IMAD.MOV.U32 R14, RZ, RZ, R13 ;  /* 0x000000ffff0e7224 */ /* 0x000fc800078e000d */
[----:B------:R-:W-:-:S08]  /*7f40*/  IMAD.WIDE.U32.X R10, R17, R31, R14, P0 ;  /* 0x0000001f110a7225 */ /* 0x000fd000000e040e */
.L_x_170:
[----:B--2---:R-:W-:Y:S01]  /*7f50*/  SHF.R.U64 R7, R10, R29, R11 ;  /* 0x0000001d0a077219 */ /* 0x004fe2000000120b */
[----:B0-----:R-:W-:Y:S01]  /*7f60*/  VIADD R11, R22, 0xffffffff ;  /* 0xffffffff160b7836 */ /* 0x001fe20000000000 */
[----:B------:R-:W-:Y:S01]  /*7f70*/  LOP3.LUT R28, R16, R27, RZ, 0xc0, !PT ;  /* 0x0000001b101c7212 */ /* 0x000fe200078ec0ff */
[----:B------:R-:W-:Y:S02]  /*7f80*/  IMAD.MOV R20, RZ, RZ, -R20 ;  /* 0x000000ffff147224 */ /* 0x000fe400078e0a14 */
[----:B------:R-:W-:Y:S01]  /*7f90*/  IMAD.MOV R10, RZ, RZ, -R7 ;  /* 0x000000ffff0a7224 */ /* 0x000fe200078e0a07 */
[----:B------:R-:W-:Y:S01]  /*7fa0*/  LOP3.LUT R18, R18, R11, RZ, 0xc0, !PT ;  /* 0x0000000b12127212 */ /* 0x000fe200078ec0ff */
[----:B------:R-:W-:Y:S02]  /*7fb0*/  IMAD R28, R26, R7, R28 ;  /* 0x000000071a1c7224 */ /* 0x000fe400078e021c */
[----:B-1----:R-:W-:Y:S02]  /*7fc0*/  @P2 IMAD R25, R23, R20, R24 ;  /* 0x0000001417192224 */ /* 0x002fe400078e0218 */
[----:B---3--:R-:W-:-:S02]  /*7fd0*/  IMAD R7, R10, R32, R21 ;  /* 0x000000200a077224 */ /* 0x008fc400078e0215 */
[----:B------:R-:W-:Y:S02]  /*7fe0*/  IMAD R28, R28, R33, R25 ;  /* 0x000000211c1c7224 */ /* 0x000fe400078e0219 */
[----:B------:R-:W-:Y:S02]  /*7ff0*/  IMAD R7, R7, R22, R18 ;  /* 0x0000001607077224 */ /* 0x000fe400078e0212 */
[----:B------:R-:W-:-:S03]  /*8000*/  IMAD.MOV.U32 R10, RZ, RZ, 0x1 ;  /* 0x00000001ff0a7424 */ /* 0x000fc600078e00ff */
[----:B------:R-:W-:Y:S02]  /*8010*/  SEL R11, R7, R28, !P2 ;  /* 0x0000001c070b7207 */ /* 0x000fe40005000000 */
[----:B------:R-:W-:Y:S01]  /*8020*/  SEL R28, R28, R7, !P2 ;  /* 0x000000071c1c7207 */ /* 0x000fe20005000000 */
[----:B------:R-:W-:-:S07]  /*8030*/  IMAD.MOV.U32 R7, RZ, RZ, R19 ;  /* 0x000000ffff077224 */ /* 0x000fce00078e0013 */
.L_x_168:
[----:B------:R-:W-:Y:S01]  /*8040*/  LOP3.LUT P0, RZ, R10, 0xff, RZ, 0xc0, !PT ;  /* 0x000000ff0aff7812 */ /* 0x000fe2000780c0ff */
[----:B------:R-:W-:-:S12]  /*8050*/  IMAD.MOV.U32 R10, RZ, RZ, R28 ;  /* 0x000000ffff0a7224 */ /* 0x000fd800078e001c */
[----:B------:R-:W-:Y:S05]  /*8060*/  @P0 BRA `(.L_x_171) ;  /* 0xffffff9000780947 */ /* 0x000fea000383ffff */
[----:B------:R-:W-:Y:S05]  /*8070*/  EXIT ;  /* 0x000000000000794d */ /* 0x000fea0003800000 */
.L_x_7:
        /* <DEDUP_REMOVED lines=26> */
.L_x_173:
[----:B------:R-:W0:Y:S01]  /*8220*/  LDC.64 R28, c[0x0][0x640] ;  /* 0x00019000ff1c7b82 */ /* 0x000e220000000a00 */
[-CC-:B------:R-:W-:Y:S01]  /*8230*/  SHF.R.U64 R21, R16, R6.reuse, R17.reuse ;  /* 0x0000000610157219 */ /* 0x180fe20000001211 */
[----:B------:R-:W-:Y:S01]  /*8240*/  IMAD.MOV.U32 R31, RZ, RZ, 0x1 ;  /* 0x00000001ff1f7424 */ /* 0x000fe200078e00ff */
[----:B------:R-:W-:Y:S02]  /*8250*/  SHF.R.U32.HI R5, RZ, R6, R17 ;  /* 0x00000006ff057219 */ /* 0x000fe40000011611 */
        /* <DEDUP_REMOVED lines=9> */
[----:B0-----:R-:W-:Y:S01]  /*82f0*/  ISETP.NE.U32.AND P0, PT, R28, RZ, PT ;  /* 0x000000ff1c00720c */ /* 0x001fe20003f05070 */
[----:B------:R-:W-:-:S03]  /*8300*/  IMAD.MOV.U32 R11, RZ, RZ, -0x1 ;  /* 0xffffffffff0b7424 */ /* 0x000fc600078e00ff */
[----:B------:R-:W-:Y:S02]  /*8310*/  ISETP.NE.AND.EX P0, PT, R29, RZ, PT, P0 ;  /* 0x000000ff1d00720c */ /* 0x000fe40003f05300 */
[----:B------:R-:W0:Y:S01]  /*8320*/  LDC R24, c[0x0][0x600] ;  /* 0x00018000ff187b82 */ /* 0x000e220000000800 */
[-CC-:B-1----:R-:W-:Y:S02]  /*8330*/  SHF.R.U64 R18, R10, R14.reuse, R5.reuse ;  /* 0x0000000e0a127219 */ /* 0x182fe40000001205 */
[----:B------:R-:W-:-:S05]  /*8340*/  SHF.R.U32.HI R5, RZ, R14, R5 ;  /* 0x0000000eff057219 */ /* 0x000fca0000011605 */
        /* <DEDUP_REMOVED lines=21> */
.L_x_174:
[----:B-1----:R-:W-:Y:S01]  /*84a0*/  SHF.R.U64 R6, R10, R25, R11 ;  /* 0x000000190a067219 */ /* 0x002fe2000000120b */
[----:B0-----:R-:W-:Y:S01]  /*84b0*/  VIADD R11, R24, 0xffffffff ;  /* 0xffffffff180b7836 */ /* 0x001fe20000000000 */
[----:B------:R-:W-:Y:S01]  /*84c0*/  SHF.L.U32 R9, R31, R26, RZ ;  /* 0x0000001a1f097219 */ /* 0x000fe200000006ff */
[----:B------:R-:W-:Y:S01]  /*84d0*/  @P2 IMAD R12, R13, R20, R8 ;  /* 0x000000140d0c2224 */ /* 0x000fe200078e0208 */
[----:B------:R-:W-:Y:S01]  /*84e0*/  LOP3.LUT R5, R22, R33, RZ, 0xc0, !PT ;  /* 0x0000002116057212 */ /* 0x000fe200078ec0ff */
[----:B------:R-:W-:Y:S01]  /*84f0*/  IMAD.MOV R10, RZ, RZ, -R6 ;  /* 0x000000ffff0a7224 */ /* 0x000fe200078e0a06 */
[----:B------:R-:W-:Y:S01]  /*8500*/  LOP3.LUT R18, R18, R11, RZ, 0xc0, !PT ;  /* 0x0000000b12127212 */ /* 0x000fe200078ec0ff */
[----:B------:R-:W-:Y:S02]  /*8510*/  IMAD.MOV.U32 R8, RZ, RZ, 0x1 ;  /* 0x00000001ff087424 */ /* 0x000fe400078e00ff */
[----:B------:R-:W-:Y:S02]  /*8520*/  IMAD R9, R9, R6, R5 ;  /* 0x0000000609097224 */ /* 0x000fe400078e0205 */
[----:B--2---:R-:W-:-:S02]  /*8530*/  IMAD R5, R10, R27, R23 ;  /* 0x0000001b0a057224 */ /* 0x004fc400078e0217 */
[----:B---3--:R-:W-:Y:S02]  /*8540*/  IMAD R6, R9, R30, R12 ;  /* 0x0000001e09067224 */ /* 0x008fe400078e020c */
[----:B------:R-:W-:Y:S01]  /*8550*/  IMAD R9, R5, R24, R18 ;  /* 0x0000001805097224 */ /* 0x000fe200078e0212 */
[----:B------:R-:W-:Y:S01]  /*8560*/  PRMT R5, R8, 0x7610, R5 ;  /* 0x0000761008057816 */ /* 0x000fe20000000005 */
[----:B------:R-:W-:-:S03]  /*8570*/  IMAD.MOV.U32 R16, RZ, RZ, R21 ;  /* 0x000000ffff107224 */ /* 0x000fc600078e0015 */
[----:B------:R-:W-:Y:S02]  /*8580*/  SEL R17, R9, R6, !P2 ;  /* 0x0000000609117207 */ /* 0x000fe40005000000 */
[----:B------:R-:W-:-:S07]  /*8590*/  SEL R6, R6, R9, !P2 ;  /* 0x0000000906067207 */ /* 0x000fce0005000000 */
.L_x_172:
[----:B------:R-:W-:-:S08]  /*85a0*/  NOP ;  /* 0x0000000000007918 */ /* 0x000fd00000000000 */
[----:B------:R-:W0:-:S00]  /*85b0*/  USETMAXREG.DEALLOC.CTAPOOL 0x28 ;  /* 0x00000028000079c8 */ /* 0x000e0000080e0500 */
[----:B0-----:R-:W-:-:S13]  /*85c0*/  ISETP.NE.AND P0, PT, R7, RZ, PT ;  /* 0x000000ff0700720c */ /* 0x001fda0003f05270 */
[----:B------:R-:W-:Y:S05]  /*85d0*/  @P0 EXIT ;  /* 0x000000000000094d */ /* 0x000fea0003800000 */
[----:B------:R-:W-:Y:S01]  /*85e0*/  LOP3.LUT P0, RZ, R5, 0xff, RZ, 0xc0, !PT ;  /* 0x000000ff05ff7812 */ /* 0x000fe2000780c0ff */
[----:B------:R-:W-:Y:S02]  /*85f0*/  IMAD.MOV.U32 R11, RZ, RZ, 0x1 ;  /* 0x00000001ff0b7424 */ /* 0x000fe400078e00ff */
[----:B------:R-:W-:-:S10]  /*8600*/  IMAD.MOV.U32 R15, RZ, RZ, RZ ;  /* 0x000000ffff0f7224 */ /* 0x000fd400078e00ff */
[----:B------:R-:W-:Y:S05]  /*8610*/  @!P0 BRA `(.L_x_175) ;  /* 0x0000000c008c8947 */ /* 0x000fea0003800000 */
[----:B------:R-:W0:Y:S01]  /*8620*/  LDC R5, c[0x0][0x28c] ;  /* 0x0000a300ff057b82 */ /* 0x000e220000000800 */
[----:B------:R-:W-:Y:S01]  /*8630*/  UMOV UR17, 0x1 ;  /* 0x0000000100117882 */ /* 0x000fe20000000000 */
[----:B------:R-:W-:Y:S01]  /*8640*/  ULDC UR9, c[0x0][0xc] ;  /* 0x0000030000097ab9 */ /* 0x000fe20000000800 */
[----:B------:R-:W-:Y:S01]  /*8650*/  ULDC UR15, c[0x0][0x10] ;  /* 0x00000400000f7ab9 */ /* 0x000fe20000000800 */
[----:B------:R-:W-:Y:S01]  /*8660*/  ULDC UR5, c[0x0][0x658] ;  /* 0x0001960000057ab9 */ /* 0x000fe20000000800 */
[----:B------:R-:W-:Y:S01]  /*8670*/  UMOV UR7, 0xffffffff ;  /* 0xffffffff00077882 */ /* 0x000fe20000000000 */
[----:B------:R-:W-:Y:S01]  /*8680*/  BSSY B0, `(.L_x_175) ;  /* 0x00000dc000007945 */ /* 0x000fe20003800000 */
[----:B------:R-:W-:Y:S01]  /*8690*/  USHF.L.U32 UR7, UR7, UR5, URZ ;  /* 0x0000000507077299 */ /* 0x000fe2000800063f */
[----:B------:R-:W1:Y:S01]  /*86a0*/  S2UR UR8, SR_CgaCtaId ;  /* 0x00000000000879c3 */ /* 0x000e620000008800 */
[----:B------:R-:W-:Y:S01]  /*86b0*/  IMAD.MOV.U32 R13, RZ, RZ, 0x1 ;  /* 0x00000001ff0d7424 */ /* 0x000fe200078e00ff */
[----:B------:R-:W-:Y:S01]  /*86c0*/  LOP3.LUT R14, R4, 0x2, RZ, 0xfc, !PT ;  /* 0x00000002040e7812 */ /* 0x000fe200078efcff */
[----:B------:R-:W-:Y:S01]  /*86d0*/  IMAD.MOV.U32 R11, RZ, RZ, 0x1 ;  /* 0x00000001ff0b7424 */ /* 0x000fe200078e00ff */
[----:B------:R-:W-:Y:S01]  /*86e0*/  ULDC UR4, c[0x0][0x600] ;  /* 0x0001800000047ab9 */ /* 0x000fe20000000800 */
[----:B------:R-:W-:Y:S01]  /*86f0*/  IMAD.MOV.U32 R15, RZ, RZ, RZ ;  /* 0x000000ffff0f7224 */ /* 0x000fe200078e00ff */
[----:B------:R-:W-:Y:S01]  /*8700*/  UMOV UR16, 0x1111 ;  /* 0x0000111100107882 */ /* 0x000fe20000000000 */
[----:B------:R-:W-:-:S02]  /*8710*/  UIADD3 UR4, UR4, -0x1, URZ ;  /* 0xffffffff04047890 */ /* 0x000fc4000fffe03f */
[----:B------:R-:W-:Y:S02]  /*8720*/  USHF.L.U32 UR5, UR17, UR5, URZ ;  /* 0x0000000511057299 */ /* 0x000fe4000800063f */
[----:B------:R-:W-:Y:S01]  /*8730*/  ULOP3.LUT UR7, URZ, UR7, URZ, 0x33, !UPT ;  /* 0x000000073f077292 */ /* 0x000fe2000f8e333f */
[----:B------:R-:W-:Y:S01]  /*8740*/  ULDC.64 UR30, c[0x0][0x198] ;  /* 0x00006600001e7ab9 */ /* 0x000fe20000000a00 */
[----:B0-----:R-:W-:-:S05]  /*8750*/  VIADD R5, R5, 0x7f ;  /* 0x0000007f05057836 */ /* 0x001fca0000000000 */
[----:B------:R-:W-:Y:S01]  /*8760*/  SHF.R.S32.HI R8, RZ, 0x1f, R5 ;  /* 0x0000001fff087819 */ /* 0x000fe20000011405 */
[----:B-1----:R-:W-:-:S03]  /*8770*/  USHF.R.U32.HI UR27, URZ, 0x2, UR8 ;  /* 0x000000023f1b7899 */ /* 0x002fc60008011608 */
[----:B------:R-:W-:Y:S01]  /*8780*/  LEA.HI R8, R8, R5, RZ, 0x7 ;  /* 0x0000000508087211 */ /* 0x000fe200078f38ff */
[----:B------:R-:W-:Y:S02]  /*8790*/  ULOP3.LUT UR10, UR8, 0x3, URZ, 0xc0, !UPT ;  /* 0x00000003080a7892 */ /* 0x000fe4000f8ec03f */
[----:B------:R-:W-:Y:S01]  /*87a0*/  USHF.L.U32 UR6, UR8, 0x5, URZ ;  /* 0x0000000508067899 */ /* 0x000fe2000800063f */
[----:B------:R-:W-:Y:S01]  /*87b0*/  SHF.R.S32.HI R10, RZ, 0x7, R8 ;  /* 0x00000007ff0a7819 */ /* 0x000fe20000011408 */
[----:B------:R-:W-:Y:S02]  /*87c0*/  USHF.L.U32 UR28, UR8, 0xc, URZ ;  /* 0x0000000c081c7899 */ /* 0x000fe4000800063f */
[----:B------:R-:W-:Y:S02]  /*87d0*/  ULOP3.LUT UR8, UR8, 0xfffffffc, URZ, 0xc0, !UPT ;  /* 0xfffffffc08087892 */ /* 0x000fe4000f8ec03f */
[----:B------:R-:W-:Y:S01]  /*87e0*/  UISETP.GT.U32.AND UP0, UPT, UR10, 0xffff, UPT ;  /* 0x0000ffff0a00788c */ /* 0x000fe2000bf04070 */
[----:B------:R-:W-:Y:S01]  /*87f0*/  VIADD R5, R10, 0x1 ;  /* 0x000000010a057836 */ /* 0x000fe20000000000 */
[----:B------:R-:W-:-:S02]  /*8800*/  ULOP3.LUT UR12, UR8, 0x1, URZ, 0xfc, !UPT ;  /* 0x00000001080c7892 */ /* 0x000fc4000f8efc3f */
[----:B------:R-:W-:Y:S02]  /*8810*/  ULOP3.LUT UR13, UR8, 0x2, URZ, 0xfc, !UPT ;  /* 0x00000002080d7892 */ /* 0x000fe4000f8efc3f */
[----:B------:R-:W-:Y:S02]  /*8820*/  USHF.L.U32 UR11, UR17, UR8, URZ ;  /* 0x00000008110b7299 */ /* 0x000fe4000800063f */
[----:B------:R-:W-:Y:S02]  /*8830*/  ULOP3.LUT UR14, UR8, 0x3, URZ, 0xfc, !UPT ;  /* 0x00000003080e7892 */ /* 0x000fe4000f8efc3f */
[----:B------:R-:W-:Y:S02]  /*8840*/  UIMAD.WIDE.U32 UR8, UR9, UR15, URZ ;  /* 0x0000000f090872a5 */ /* 0x000fe4000f8e003f */
[----:B------:R-:W-:Y:S02]  /*8850*/  USHF.L.U32 UR12, UR17, UR12, URZ ;  /* 0x0000000c110c7299 */ /* 0x000fe4000800063f */
[----:B------:R-:W-:-:S02]  /*8860*/  USHF.L.U32 UR13, UR17, UR13, URZ ;  /* 0x0000000d110d7299 */ /* 0x000fc4000800063f */
[----:B------:R-:W-:Y:S01]  /*8870*/  USEL UR10, UR10, 0xffff, !UP0 ;  /* 0x0000ffff0a0a7887 */ /* 0x000fe2000c000000 */
[----:B------:R-:W-:Y:S01]  /*8880*/  ULDC UR15, c[0x0][0x14] ;  /* 0x00000500000f7ab9 */ /* 0x000fe20000000800 */
[----:B------:R-:W-:Y:S02]  /*8890*/  USHF.L.U32 UR14, UR17, UR14, URZ ;  /* 0x0000000e110e7299 */ /* 0x000fe4000800063f */
[----:B------:R-:W-:Y:S02]  /*88a0*/  UIMAD.WIDE.U32 UR22, UR8, UR15, URZ ;  /* 0x0000000f081672a5 */ /* 0x000fe4000f8e003f */
[----:B------:R-:W-:Y:S02]  /*88b0*/  UIMAD UR8, UR9, UR15, URZ ;  /* 0x0000000f090872a4 */ /* 0x000fe4000f8e023f */
[----:B------:R-:W-:Y:S02]  /*88c0*/  ULOP3.LUT UR11, UR13, UR11, UR12, 0xfe, !UPT ;  /* 0x0000000b0d0b7292 */ /* 0x000fe4000f8efe0c */
[----:B------:R-:W-:-:S02]  /*88d0*/  ULOP3.LUT UR10, UR10, 0xffff, URZ, 0xc0, !UPT ;  /* 0x0000ffff0a0a7892 */ /* 0x000fc4000f8ec03f */
[----:B------:R-:W-:Y:S02]  /*88e0*/  ULOP3.LUT UR6, UR6, 0x60, URZ, 0xc0, !UPT ;  /* 0x0000006006067892 */ /* 0x000fe4000f8ec03f */
[----:B------:R-:W-:Y:S02]  /*88f0*/  UIADD3 UR13, UR23, UR8, URZ ;  /* 0x00000008170d7290 */ /* 0x000fe4000fffe03f */
[----:B------:R-:W-:Y:S02]  /*8900*/  ULOP3.LUT UR14, UR11, UR14, URZ, 0xfc, !UPT ;  /* 0x0000000e0b0e7292 */ /* 0x000fe4000f8efc3f */
[----:B------:R-:W-:-:S12]  /*8910*/  USHF.L.U32 UR15, UR16, UR10, URZ ;  /* 0x0000000a100f7299 */ /* 0x000fd8000800063f */
.L_x_186:
[----:B------:R-:W-:-:S03]  /*8920*/  UMOV UR8, 0xffffffff ;  /* 0xffffffff00087882 */ /* 0x000fc60000000000 */
[----:B------:R-:W-:Y:S05]  /*8930*/  BRA.DIV UR8, `(.L_x_176) ;  /* 0x0000001208207947 */ /* 0x000fea000b800000 */
[----:B------:R-:W-:-:S13]  /*8940*/  ELECT P0, URZ, PT ;  /* 0x00000000003f782f */ /* 0x000fda0003800000 */
.L_x_200:
[----:B------:R-:W0:Y:S01]  /*8950*/  LDC R7, c[0x0][0x28c] ;  /* 0x0000a300ff077b82 */ /* 0x000e220000000800 */
[----:B------:R-:W-:Y:S01]  /*8960*/  BSSY B1, `(.L_x_177) ;  /* 0x000003b000017945 */ /* 0x000fe20003800000 */
[----:B0-----:R-:W-:-:S13]  /*8970*/  ISETP.LT.OR P0, PT, R7, 0x1, !P0 ;  /* 0x000000010700780c */ /* 0x001fda0004701670 */
[----:B------:R-:W-:Y:S05]  /*8980*/  @P0 BRA `(.L_x_178) ;  /* 0x0000000000e00947 */ /* 0x000fea0003800000 */
[----:B------:R-:W-:Y:S01]  /*8990*/  LEA R9, R6, UR27, 0x2 ;  /* 0x0000001b06097c11 */ /* 0x000fe2000f8e10ff */
[----:B------:R-:W-:Y:S01]  /*89a0*/  IMAD.MOV.U32 R21, RZ, RZ, RZ ;  /* 0x000000ffff157224 */ /* 0x000fe200078e00ff */
[----:B------:R-:W-:Y:S01]  /*89b0*/  LEA R17, R17, UR6, 0x7 ;  /* 0x0000000611117c11 */ /* 0x000fe2000f8e38ff */
[----:B------:R-:W-:Y:S02]  /*89c0*/  IMAD.MOV.U32 R6, RZ, RZ, R5 ;  /* 0x000000ffff067224 */ /* 0x000fe400078e0005 */
[----:B------:R-:W-:Y:S02]  /*89d0*/  IMAD.MOV.U32 R7, RZ, RZ, R11 ;  /* 0x000000ffff077224 */ /* 0x000fe400078e000b */
[----:B------:R-:W-:Y:S02]  /*89e0*/  IMAD.MOV.U32 R8, RZ, RZ, R15 ;  /* 0x000000ffff087224 */ /* 0x000fe400078e000f */
[----:B------:R-:W-:-:S07]  /*89f0*/  IMAD.SHL.U32 R18, R9, 0x20, RZ ;  /* 0x0000002009127824 */ /* 0x000fce00078e00ff */
.L_x_181:
[----:B------:R-:W0:Y:S01]  /*8a00*/  S2R R12, SR_CgaCtaId ;  /* 0x00000000000c7919 */ /* 0x000e220000008800 */
[----:B------:R-:W-:Y:S02]  /*8a10*/  MOV R9, 0x400 ;  /* 0x0000040000097802 */ /* 0x000fe40000000f00 */
[----:B------:R-:W-:Y:S02]  /*8a20*/  LOP3.LUT P1, RZ, R0, 0x7f, RZ, 0xc0, !PT ;  /* 0x0000007f00ff7812 */ /* 0x000fe4000782c0ff */
[----:B0-----:R-:W-:Y:S02]  /*8a30*/  LEA R19, R12, R9, 0x18 ;  /* 0x000000090c137211 */ /* 0x001fe400078ec0ff */
[----:B------:R-:W-:-:S09]  /*8a40*/  SHF.L.U32 R9, R7, 0x1f, RZ ;  /* 0x0000001f07097819 */ /* 0x000fd200000006ff */
[----:B------:R-:W0:Y:S01]  /*8a50*/  @!P1 LDC R12, c[0x0][0x500] ;  /* 0x00014000ff0c9b82 */ /* 0x000e220000000800 */
[----:B------:R-:W-:-:S04]  /*8a60*/  IMAD R20, R8, 0x8, R19 ;  /* 0x0000000808147824 */ /* 0x000fc800078e0213 */
[----:B------:R-:W1:Y:S02]  /*8a70*/  SYNCS.PHASECHK.TRANS64.TRYWAIT P0, [R20+URZ+0x38], R9 ;  /* 0x00003809140075a7 */ /* 0x000e64000800017f */
[----:B-1----:R-:W-:Y:S05]  /*8a80*/  @!P0 BRA `(.L_x_179) ;  /* 0x0000000c00ec8947 */ /* 0x002fea0003800000 */
.L_x_201:
[----:B-1----:R-:W-:Y:S01]  /*8a90*/  PRMT R9, R14, 0x9910, RZ ;  /* 0x000099100e097816 */ /* 0x002fe200000000ff */
[----:B0-----:R0:W-:Y:S03]  /*8aa0*/  @!P1 SYNCS.ARRIVE.TRANS64 RZ, [R20+URZ], R12 ;  /* 0x0000000c14ff99a7 */ /* 0x0011e6000800003f */
[----:B------:R-:W-:-:S13]  /*8ab0*/  ISETP.NE.AND P0, PT, R9, 0x2, PT ;  /* 0x000000020900780c */ /* 0x000fda0003f05270 */
[----:B0-----:R-:W-:Y:S05]  /*8ac0*/  @P0 BRA `(.L_x_180) ;  /* 0x0000000000040947 */ /* 0x001fea0003800000 */
[----:B------:R-:W-:Y:S01]  /*8ad0*/  BPT.TRAP 0x1 ;  /* 0x000000040000795c */ /* 0x000fe20000300000 */
.L_x_180:
[----:B------:R-:W-:Y:S01]  /*8ae0*/  R2UR UR8, R8 ;  /* 0x00000000080872ca */ /* 0x000fe200000e0000 */
[----:B------:R-:W-:Y:S01]  /*8af0*/  VIADD R6, R6, 0xffffffff ;  /* 0xffffffff06067836 */ /* 0x000fe20000000000 */
[----:B------:R-:W-:Y:S01]  /*8b00*/  R2UR UR24, R19 ;  /* 0x00000000131872ca */ /* 0x000fe200000e0000 */
[----:B------:R-:W-:Y:S01]  /*8b10*/  UIADD3 UR16, UP0, UR30, 0xf0, URZ ;  /* 0x000000f01e107890 */ /* 0x000fe2000ff1e03f */
[----:B------:R-:W-:Y:S01]  /*8b20*/  R2UR UR25, R18 ;  /* 0x00000000121972ca */ /* 0x000fe200000e0000 */
[----:B------:R-:W-:Y:S01]  /*8b30*/  UIADD3 UR32, UP1, UR30, 0x1f0, URZ ;  /* 0x000001f01e207890 */ /* 0x000fe2000ff3e03f */
[----:B------:R-:W-:Y:S01]  /*8b40*/  R2UR UR9, R20 ;  /* 0x00000000140972ca */ /* 0x000fe200000e0000 */
[----:B------:R-:W-:Y:S01]  /*8b50*/  UIADD3.X UR17, URZ, UR31, URZ, UP0, !UPT ;  /* 0x0000001f3f117290 */ /* 0x000fe200087fe43f */
[----:B------:R-:W-:Y:S01]  /*8b60*/  R2UR UR10, R21 ;  /* 0x00000000150a72ca */ /* 0x000fe200000e0000 */
[----:B------:R-:W-:Y:S01]  /*8b70*/  UPRMT UR20, URZ, 0x5410, UR15 ;  /* 0x000054103f147896 */ /* 0x000fe2000800000f */
[----:B------:R-:W-:Y:S01]  /*8b80*/  R2UR UR12, R16 ;  /* 0x00000000100c72ca */ /* 0x000fe200000e0000 */
[----:B------:R-:W-:Y:S01]  /*8b90*/  VIADD R8, R8, 0x1 ;  /* 0x0000000108087836 */ /* 0x000fe20000000000 */
[----:B------:R-:W-:Y:S01]  /*8ba0*/  R2UR UR26, R17 ;  /* 0x00000000111a72ca */ /* 0x000fe200000e0000 */
[----:B------:R-:W-:Y:S01]  /*8bb0*/  USHF.L.U32 UR8, UR8, 0xe, URZ ;  /* 0x0000000e08087899 */ /* 0x000fe2000800063f */
[----:B------:R-:W-:Y:S01]  /*8bc0*/  ISETP.GT.AND P1, PT, R6, 0x1, PT ;  /* 0x000000010600780c */ /* 0x000fe20003f24270 */
[----:B------:R-:W-:Y:S01]  /*8bd0*/  UPRMT UR29, URZ, 0x5410, UR14 ;  /* 0x000054103f1d7896 */ /* 0x000fe2000800000e */
[C---:B------:R-:W-:Y:S01]  /*8be0*/  ISETP.NE.AND P0, PT, R8.reuse, 0x7, PT ;  /* 0x000000070800780c */ /* 0x040fe20003f05270 */
[----:B------:R-:W-:Y:S01]  /*8bf0*/  ULEA UR11, UR27, UR8, 0xc ;  /* 0x000000081b0b7291 */ /* 0x000fe2000f8e603f */
[----:B------:R-:W-:Y:S01]  /*8c00*/  VIADD R21, R21, 0x80 ;  /* 0x0000008015157836 */ /* 0x000fe20000000000 */
[----:B------:R-:W-:Y:S01]  /*8c10*/  ULOP3.LUT UR8, UR8, 0x3000, UR28, 0xf8, !UPT ;  /* 0x0000300008087892 */ /* 0x000fe2000f8ef81c */
[----:B------:R-:W-:Y:S01]  /*8c20*/  SEL R12, RZ, 0x1, P0 ;  /* 0x00000001ff0c7807 */ /* 0x000fe20000000000 */
[----:B------:R-:W-:Y:S01]  /*8c30*/  UIADD3 UR21, UR24, 0x180, UR11 ;  /* 0x0000018018157890 */ /* 0x000fe2000fffe00b */
[----:B------:R-:W-:Y:S01]  /*8c40*/  SEL R8, R8, RZ, P0 ;  /* 0x000000ff08087207 */ /* 0x000fe20000000000 */
[----:B------:R-:W-:Y:S01]  /*8c50*/  UIADD3 UR24, UR24, 0x1c180, UR8 ;  /* 0x0001c18018187890 */ /* 0x000fe2000fffe008 */
[----:B------:R-:W-:Y:S01]  /*8c60*/  LOP3.LUT R7, R7, R12, RZ, 0x3c, !PT ;  /* 0x0000000c07077212 */ /* 0x000fe200078e3cff */
[----:B------:R-:W-:Y:S01]  /*8c70*/  UIADD3.X UR33, URZ, UR31, URZ, UP1, !UPT ;  /* 0x0000001f3f217290 */ /* 0x000fe20008ffe43f */
[----:B------:R-:W-:Y:S01]  /*8c80*/  UMOV UR18, 0x0 ;  /* 0x0000000000127882 */ /* 0x000fe20000000000 */
[----:B------:R-:W-:Y:S01]  /*8c90*/  UMOV UR19, 0x10000000 ;  /* 0x1000000000137882 */ /* 0x000fe20000000000 */
[----:B------:R-:W-:Y:S01]  /*8ca0*/  UMOV UR11, UR25 ;  /* 0x00000019000b7c82 */ /* 0x000fe20008000000 */
[----:B------:R-:W-:-:S02]  /*8cb0*/  UMOV UR8, UR21 ;  /* 0x0000001500087c82 */ /* 0x000fc40008000000 */
[----:B------:R0:W-:Y:S02]  /*8cc0*/  UTMALDG.3D.MULTICAST [UR8], [UR16], UR20, desc[UR18] ;  /* 0x00001208100073b4 */ /* 0x0001e40008011814 */
[----:B0-----:R-:W-:Y:S01]  /*8cd0*/  UMOV UR8, UR24 ;  /* 0x0000001800087c82 */ /* 0x001fe20008000000 */
[----:B------:R-:W-:Y:S02]  /*8ce0*/  UMOV UR11, UR26 ;  /* 0x0000001a000b7c82 */ /* 0x000fe40008000000 */
[----:B------:R0:W-:Y:S02]  /*8cf0*/  UTMALDG.3D.MULTICAST [UR8], [UR32], UR29, desc[UR18] ;  /* 0x00001208200073b4 */ /* 0x0001e4000801181d */
[----:B0-----:R-:W-:Y:S05]  /*8d00*/  @P1 BRA `(.L_x_181) ;  /* 0xfffffffc003c1947 */ /* 0x001fea000383ffff */
.L_x_178:
[----:B------:R-:W-:Y:S05]  /*8d10*/  BSYNC B1 ;  /* 0x0000000000017941 */ /* 0x000fea0003800000 */
.L_x_177:
[----:B------:R-:W-:Y:S01]  /*8d20*/  LOP3.LUT P1, RZ, R13, 0xff, RZ, 0xc0, !PT ;  /* 0x000000ff0dff7812 */ /* 0x000fe2000782c0ff */
[C---:B------:R-:W-:Y:S01]  /*8d30*/  IMAD.IADD R15, R10.reuse, 0x1, R15 ;  /* 0x000000010a0f7824 */ /* 0x040fe200078e020f */
[----:B------:R-:W-:Y:S01]  /*8d40*/  ULDC.64 UR8, c[0x0][0x650] ;  /* 0x0001940000087ab9 */ /* 0x000fe20000000a00 */
[C---:B------:R-:W-:Y:S01]  /*8d50*/  ISETP.GE.U32.AND P3, PT, R10.reuse, 0x7, PT ;  /* 0x000000070a00780c */ /* 0x040fe20003f66070 */
[----:B------:R-:W-:Y:S01]  /*8d60*/  BSSY B1, `(.L_x_182) ;  /* 0x000006b000017945 */ /* 0x000fe20003800000 */
[C---:B------:R-:W-:Y:S01]  /*8d70*/  IMAD.WIDE.U32 R6, R15.reuse, 0x24924925, RZ ;  /* 0x249249250f067825 */ /* 0x040fe200078e00ff */
[----:B------:R-:W-:Y:S02]  /*8d80*/  ISETP.GT.U32.AND P0, PT, R15, 0x6, PT ;  /* 0x000000060f00780c */ /* 0x000fe40003f04070 */
[----:B------:R-:W-:Y:S01]  /*8d90*/  PRMT R13, RZ, 0x7610, R13 ;  /* 0x00007610ff0d7816 */ /* 0x000fe2000000000d */
[----:B------:R-:W-:Y:S01]  /*8da0*/  IMAD.MOV.U32 R17, RZ, RZ, -0x1 ;  /* 0xffffffffff117424 */ /* 0x000fe200078e00ff */
[----:B------:R-:W-:Y:S01]  /*8db0*/  ISETP.LT.U32.AND P0, PT, R10, 0x7, P0 ;  /* 0x000000070a00780c */ /* 0x000fe20000701070 */
[----:B------:R-:W-:-:S02]  /*8dc0*/  IMAD.MOV.U32 R16, RZ, RZ, -0x1 ;  /* 0xffffffffff107424 */ /* 0x000fc400078e00ff */
[----:B------:R-:W0:Y:S01]  /*8dd0*/  @P1 S2R R9, SR_CgaCtaId ;  /* 0x0000000000091919 */ /* 0x000e220000008800 */
[----:B------:R-:W-:Y:S02]  /*8de0*/  SEL R6, RZ, 0x1, !P0 ;  /* 0x00000001ff067807 */ /* 0x000fe40004000000 */
[----:B------:R-:W-:Y:S02]  /*8df0*/  IADD3 R2, P0, R2, UR22, RZ ;  /* 0x0000001602027c10 */ /* 0x000fe4000ff1e0ff */
[----:B------:R-:W-:Y:S02]  /*8e00*/  @P1 MOV R8, 0x400 ;  /* 0x0000040000081802 */ /* 0x000fe40000000f00 */
[----:B------:R-:W-:Y:S02]  /*8e10*/  IADD3.X R3, R3, UR13, RZ, P0, !PT ;  /* 0x0000000d03037c10 */ /* 0x000fe400087fe4ff */
[----:B------:R-:W-:Y:S02]  /*8e20*/  ISETP.GE.U32.AND P0, PT, R2, UR8, PT ;  /* 0x0000000802007c0c */ /* 0x000fe4000bf06070 */
[----:B------:R-:W-:-:S02]  /*8e30*/  LOP3.LUT R11, R11, R6, RZ, 0x3c, !PT ;  /* 0x000000060b0b7212 */ /* 0x000fc400078e3cff */
[----:B------:R-:W-:Y:S02]  /*8e40*/  ISETP.GE.U32.AND.EX P0, PT, R3, UR9, PT, P0 ;  /* 0x0000000903007c0c */ /* 0x000fe4000bf06100 */
[----:B0-----:R-:W-:Y:S01]  /*8e50*/  @P1 LEA R8, R9, R8, 0x18 ;  /* 0x0000000809081211 */ /* 0x001fe200078ec0ff */
[----:B------:R-:W-:-:S03]  /*8e60*/  IMAD.IADD R9, R15, 0x1, -R7 ;  /* 0x000000010f097824 */ /* 0x000fc600078e0a07 */
[----:B------:R0:W-:Y:S02]  /*8e70*/  @P1 SYNCS.ARRIVE.TRANS64.A1T0 RZ, [R8+URZ+0x88], RZ ;  /* 0x000088ff08ff19a7 */ /* 0x0001e4000810003f */
[----:B------:R-:W-:Y:S02]  /*8e80*/  LEA.HI R9, R9, R7, RZ, 0x1f ;  /* 0x0000000709097211 */ /* 0x000fe400078ff8ff */
[----:B------:R-:W-:Y:S02]  /*8e90*/  PRMT R7, RZ, 0x7610, R7 ;  /* 0x00007610ff077816 */ /* 0x000fe40000000007 */
[----:B------:R-:W-:-:S04]  /*8ea0*/  SHF.R.U32.HI R6, RZ, 0x2, R9 ;  /* 0x00000002ff067819 */ /* 0x000fc80000011609 */
[----:B------:R-:W-:Y:S01]  /*8eb0*/  @P3 LOP3.LUT R11, R11, 0x1, R6, 0x78, !PT ;  /* 0x000000010b0b3812 */ /* 0x000fe200078e7806 */
[----:B------:R-:W-:Y:S02]  /*8ec0*/  IMAD R15, R6, -0x7, R15 ;  /* 0xfffffff9060f7824 */ /* 0x000fe400078e020f */
[----:B------:R-:W-:Y:S01]  /*8ed0*/  IMAD.MOV.U32 R6, RZ, RZ, -0x1 ;  /* 0xffffffffff067424 */ /* 0x000fe200078e00ff */
[----:B0-----:R-:W-:Y:S06]  /*8ee0*/  @P0 BRA `(.L_x_183) ;  /* 0x0000000400480947 */ /* 0x001fec0003800000 */
[----:B------:R-:W0:Y:S01]  /*8ef0*/  S2R R17, SR_CTAID.X ;  /* 0x0000000000117919 */ /* 0x000e220000002500 */
[----:B------:R-:W-:Y:S01]  /*8f00*/  ULDC.64 UR8, c[0x0][0x628] ;  /* 0x00018a0000087ab9 */ /* 0x000fe20000000a00 */
[----:B------:R-:W1:Y:S01]  /*8f10*/  LDC R18, c[0x0][0x144] ;  /* 0x00005100ff127b82 */ /* 0x000e620000000800 */
[----:B------:R-:W-:Y:S01]  /*8f20*/  ISETP.NE.U32.AND P0, PT, RZ, UR8, PT ;  /* 0x00000008ff007c0c */ /* 0x000fe2000bf05070 */
[----:B------:R-:W2:Y:S01]  /*8f30*/  S2R R12, SR_CTAID.Y ;  /* 0x00000000000c7919 */ /* 0x000ea20000002600 */
[----:B------:R-:W-:Y:S01]  /*8f40*/  ULDC UR10, c[0x0][0x150] ;  /* 0x00005400000a7ab9 */ /* 0x000fe20000000800 */
[----:B------:R-:W-:Y:S01]  /*8f50*/  ULDC UR11, c[0x0][0x630] ;  /* 0x00018c00000b7ab9 */ /* 0x000fe20000000800 */
[----:B------:R-:W-:Y:S01]  /*8f60*/  ISETP.NE.AND.EX P0, PT, RZ, UR9, PT, P0 ;  /* 0x00000009ff007c0c */ /* 0x000fe2000bf05300 */
[----:B------:R-:W-:Y:S01]  /*8f70*/  IMAD.MOV.U32 R6, RZ, RZ, R2 ;  /* 0x000000ffff067224 */ /* 0x000fe200078e0002 */
[----:B0-----:R-:W-:-:S05]  /*8f80*/  I2FP.F32.U32 R7, R17 ;  /* 0x0000001100077245 */ /* 0x001fca0000201000 */
[----:B------:R-:W-:Y:S01]  /*8f90*/  FMUL R20, R7, UR10 ;  /* 0x0000000a07147c20 */ /* 0x000fe20008400000 */
[----:B------:R-:W-:-:S05]  /*8fa0*/  IMAD.MOV.U32 R7, RZ, RZ, R3 ;  /* 0x000000ffff077224 */ /* 0x000fca00078e0003 */
[----:B--2---:R-:W-:Y:S05]  /*8fb0*/  @!P0 BRA `(.L_x_184) ;  /* 0x0000000000288947 */ /* 0x004fea0003800000 */
[----:B------:R-:W-:Y:S02]  /*8fc0*/  ULDC UR10, c[0x0][0x634] ;  /* 0x00018d00000a7ab9 */ /* 0x000fe40000000800 */
[----:B------:R-:W-:-:S05]  /*8fd0*/  IADD3 R7, P0, R2, UR10, RZ ;  /* 0x0000000a02077c10 */ /* 0x000fca000ff1e0ff */
[----:B------:R-:W-:-:S04]  /*8fe0*/  IMAD.X R19, RZ, RZ, R3, P0 ;  /* 0x000000ffff137224 */ /* 0x000fc800000e0603 */
[----:B------:R-:W-:-:S04]  /*8ff0*/  IMAD.WIDE.U32 R8, R19, UR8, RZ ;  /* 0x0000000813087c25 */ /* 0x000fc8000f8e00ff */
[----:B------:R-:W-:-:S04]  /*9000*/  IMAD.WIDE.U32 R8, P0, R7, UR9, R8 ;  /* 0x0000000907087c25 */ /* 0x000fc8000f800008 */
[----:B------:R-:W-:-:S04]  /*9010*/  IMAD.WIDE.U32 R6, R7, UR8, RZ ;  /* 0x0000000807067c25 */ /* 0x000fc8000f8e00ff */
[----:B------:R-:W-:Y:S01]  /*9020*/  IMAD.MOV.U32 R6, RZ, RZ, R9 ;  /* 0x000000ffff067224 */ /* 0x000fe200078e0009 */
[----:B------:R-:W-:Y:S01]  /*9030*/  IADD3 RZ, P1, R7, R8, RZ ;  /* 0x0000000807ff7210 */ /* 0x000fe20007f3e0ff */
[----:B------:R-:W-:-:S04]  /*9040*/  IMAD.X R7, RZ, RZ, RZ, P0 ;  /* 0x000000ffff077224 */ /* 0x000fc800000e06ff */
[----:B------:R-:W-:-:S08]  /*9050*/  IMAD.WIDE.U32.X R6, R19, UR9, R6, P1 ;  /* 0x0000000913067c25 */ /* 0x000fd000088e0406 */
.L_x_184:
[--C-:B------:R-:W-:Y:S01]  /*9060*/  SHF.R.U64 R16, R6, UR11, R7.reuse ;  /* 0x0000000b06107c19 */ /* 0x100fe20008001207 */
[----:B------:R-:W0:Y:S01]  /*9070*/  F2I.U32.TRUNC.NTZ R20, R20 ;  /* 0x0000001400147305 */ /* 0x000e22000020f000 */
[----:B------:R-:W-:Y:S01]  /*9080*/  SHF.R.U32.HI R6, RZ, UR11, R7 ;  /* 0x0000000bff067c19 */ /* 0x000fe20008011607 */
[----:B------:R-:W-:Y:S01]  /*9090*/  ULDC.64 UR8, c[0x0][0x620] ;  /* 0x0001880000087ab9 */ /* 0x000fe20000000a00 */
[----:B------:R-:W-:Y:S01]  /*90a0*/  IADD3 R9, P0, RZ, -R16, RZ ;  /* 0x80000010ff097210 */ /* 0x000fe20007f1e0ff */
[----:B------:R-:W-:Y:S01]  /*90b0*/  ULDC.64 UR10, c[0x0][0x640] ;  /* 0x00019000000a7ab9 */ /* 0x000fe20000000a00 */
[----:B------:R-:W2:Y:S03]  /*90c0*/  LDC R21, c[0x0][0x148] ;  /* 0x00005200ff157b82 */ /* 0x000ea60000000800 */
[----:B------:R-:W-:Y:S01]  /*90d0*/  IMAD.X R6, RZ, RZ, ~R6, P0 ;  /* 0x000000ffff067224 */ /* 0x000fe200000e0e06 */
[----:B------:R-:W-:-:S03]  /*90e0*/  ISETP.NE.U32.AND P0, PT, RZ, UR10, PT ;  /* 0x0000000aff007c0c */ /* 0x000fc6000bf05070 */
[----:B------:R-:W-:Y:S01]  /*90f0*/  IMAD R8, R6, UR8, RZ ;  /* 0x0000000806087c24 */ /* 0x000fe2000f8e02ff */
[----:B------:R-:W-:Y:S01]  /*9100*/  ISETP.NE.AND.EX P0, PT, RZ, UR11, PT, P0 ;  /* 0x0000000bff007c0c */ /* 0x000fe2000bf05300 */
[----:B------:R-:W-:Y:S01]  /*9110*/  IMAD.WIDE.U32 R6, R9, UR8, R2 ;  /* 0x0000000809067c25 */ /* 0x000fe2000f8e0002 */
[----:B------:R-:W-:-:S03]  /*9120*/  ULDC UR8, c[0x0][0x618] ;  /* 0x0001860000087ab9 */ /* 0x000fc60000000800 */
[----:B------:R-:W-:Y:S01]  /*9130*/  IMAD R9, R9, UR9, R8 ;  /* 0x0000000909097c24 */ /* 0x000fe2000f8e0208 */
[----:B------:R-:W-:Y:S01]  /*9140*/  ULDC UR9, c[0x0][0x154] ;  /* 0x0000550000097ab9 */ /* 0x000fe20000000800 */
[----:B0-----:R-:W-:Y:S02]  /*9150*/  IMAD.MOV R8, RZ, RZ, -R20 ;  /* 0x000000ffff087224 */ /* 0x001fe400078e0a14 */
[----:B------:R-:W-:Y:S02]  /*9160*/  IMAD.IADD R7, R7, 0x1, R9 ;  /* 0x0000000107077824 */ /* 0x000fe400078e0209 */
[----:B-1----:R-:W-:Y:S01]  /*9170*/  IMAD R17, R18, R8, R17 ;  /* 0x0000000812117224 */ /* 0x002fe200078e0211 */
[----:B------:R-:W-:Y:S02]  /*9180*/  I2FP.F32.U32 R8, R12 ;  /* 0x0000000c00087245 */ /* 0x000fe40000201000 */
[--C-:B------:R-:W-:Y:S02]  /*9190*/  SHF.R.U64 R18, R6, UR8, R7.reuse ;  /* 0x0000000806127c19 */ /* 0x100fe40008001207 */
[----:B------:R-:W-:Y:S01]  /*91a0*/  SHF.R.U32.HI R7, RZ, UR8, R7 ;  /* 0x00000008ff077c19 */ /* 0x000fe20008011607 */
[----:B------:R-:W-:Y:S01]  /*91b0*/  FMUL R8, R8, UR9 ;  /* 0x0000000908087c20 */ /* 0x000fe20008400000 */
[----:B------:R-:W-:-:S02]  /*91c0*/  ULDC UR8, c[0x0][0x608] ;  /* 0x0001820000087ab9 */ /* 0x000fc40000000800 */
[--C-:B------:R-:W-:Y:S01]  /*91d0*/  SHF.R.U64 R20, R18, UR8, R7.reuse ;  /* 0x0000000812147c19 */ /* 0x100fe20008001207 */
[----:B------:R0:W1:Y:S01]  /*91e0*/  F2I.U32.TRUNC.NTZ R22, R8 ;  /* 0x0000000800167305 */ /* 0x000062000020f000 */
[----:B------:R-:W-:Y:S01]  /*91f0*/  SHF.R.U32.HI R7, RZ, UR8, R7 ;  /* 0x00000008ff077c19 */ /* 0x000fe20008011607 */
[----:B------:R-:W-:-:S03]  /*9200*/  ULDC UR8, c[0x0][0x658] ;  /* 0x0001960000087ab9 */ /* 0x000fc60000000800 */
[--C-:B------:R-:W-:Y:S02]  /*9210*/  SHF.R.U64 R19, R20, UR8, R7.reuse ;  /* 0x0000000814137c19 */ /* 0x100fe40008001207 */
[----:B------:R-:W-:-:S03]  /*9220*/  SHF.R.U32.HI R23, RZ, UR8, R7 ;  /* 0x00000008ff177c19 */ /* 0x000fc60008011607 */
[----:B------:R-:W-:Y:S02]  /*9230*/  IMAD.MOV.U32 R6, RZ, RZ, R19 ;  /* 0x000000ffff067224 */ /* 0x000fe400078e0013 */
[----:B------:R-:W-:Y:S01]  /*9240*/  IMAD.MOV.U32 R7, RZ, RZ, R23 ;  /* 0x000000ffff077224 */ /* 0x000fe200078e0017 */
[----:B0-----:R-:W-:Y:S06]  /*9250*/  @!P0 BRA `(.L_x_185) ;  /* 0x0000000000288947 */ /* 0x001fec0003800000 */
        /* <DEDUP_REMOVED lines=10> */
.L_x_185:
[----:B------:R-:W-:Y:S01]  /*9300*/  ULDC UR8, c[0x0][0x648] ;  /* 0x0001920000087ab9 */ /* 0x000fe20000000800 */
[----:B-1----:R-:W-:Y:S01]  /*9310*/  IMAD.MOV R22, RZ, RZ, -R22 ;  /* 0x000000ffff167224 */ /* 0x002fe200078e0a16 */
[----:B------:R-:W-:Y:S01]  /*9320*/  SHF.R.U64 R7, R6, UR8, R7 ;  /* 0x0000000806077c19 */ /* 0x000fe20008001207 */
[----:B------:R-:W-:Y:S01]  /*9330*/  ULDC UR8, c[0x0][0x638] ;  /* 0x00018e0000087ab9 */ /* 0x000fe20000000800 */
[----:B------:R-:W-:Y:S01]  /*9340*/  LOP3.LUT R6, R20, UR7, RZ, 0xc0, !PT ;  /* 0x0000000714067c12 */ /* 0x000fe2000f8ec0ff */
[----:B--2---:R-:W-:Y:S01]  /*9350*/  @P2 IMAD R17, R21, R22, R12 ;  /* 0x0000001615112224 */ /* 0x004fe200078e020c */
[----:B------:R-:W-:Y:S01]  /*9360*/  LOP3.LUT R18, R18, UR4, RZ, 0xc0, !PT ;  /* 0x0000000412127c12 */ /* 0x000fe2000f8ec0ff */
[----:B------:R-:W-:Y:S01]  /*9370*/  IMAD.MOV R8, RZ, RZ, -R7 ;  /* 0x000000ffff087224 */ /* 0x000fe200078e0a07 */
[----:B------:R-:W-:Y:S01]  /*9380*/  ULDC UR9, c[0x0][0x610] ;  /* 0x0001840000097ab9 */ /* 0x000fe20000000800 */
[----:B------:R-:W-:Y:S02]  /*9390*/  IMAD R6, R7, UR5, R6 ;  /* 0x0000000507067c24 */ /* 0x000fe4000f8e0206 */
[----:B------:R-:W-:Y:S01]  /*93a0*/  IMAD R19, R8, UR8, R19 ;  /* 0x0000000808137c24 */ /* 0x000fe2000f8e0213 */
[----:B------:R-:W-:Y:S01]  /*93b0*/  ULDC UR8, c[0x0][0x600] ;  /* 0x0001800000087ab9 */ /* 0x000fe20000000800 */
[----:B------:R-:W-:-:S02]  /*93c0*/  IMAD R6, R6, UR9, R17 ;  /* 0x0000000906067c24 */ /* 0x000fc4000f8e0211 */
[----:B------:R-:W-:Y:S02]  /*93d0*/  IMAD R19, R19, UR8, R18 ;  /* 0x0000000813137c24 */ /* 0x000fe4000f8e0212 */
[----:B------:R-:W-:-:S03]  /*93e0*/  IMAD.MOV.U32 R7, RZ, RZ, 0x1 ;  /* 0x00000001ff077424 */ /* 0x000fc600078e00ff */
[----:B------:R-:W-:Y:S02]  /*93f0*/  SEL R17, R19, R6, !P2 ;  /* 0x0000000613117207 */ /* 0x000fe40005000000 */
[----:B------:R-:W-:-:S07]  /*9400*/  SEL R6, R6, R19, !P2 ;  /* 0x0000001306067207 */ /* 0x000fce0005000000 */
.L_x_183:
[----:B------:R-:W-:Y:S05]  /*9410*/  BSYNC B1 ;  /* 0x0000000000017941 */ /* 0x000fea0003800000 */
.L_x_182:
[----:B------:R-:W-:-:S13]  /*9420*/  LOP3.LUT P0, RZ, R7, 0xff, RZ, 0xc0, !PT ;  /* 0x000000ff07ff7812 */ /* 0x000fda000780c0ff */
[----:B------:R-:W-:Y:S05]  /*9430*/  @P0 BRA `(.L_x_186) ;  /* 0xfffffff400380947 */ /* 0x000fea000383ffff */
[----:B------:R-:W-:Y:S05]  /*9440*/  BSYNC B0 ;  /* 0x0000000000007941 */ /* 0x000fea0003800000 */
.L_x_175:
[----:B------:R-:W-:-:S03]  /*9450*/  UMOV UR8, 0xffffffff ;  /* 0xffffffff00087882 */ /* 0x000fc60000000000 */
[----:B------:R-:W-:Y:S05]  /*9460*/  BRA.DIV UR8, `(.L_x_187) ;  /* 0x0000000608887947 */ /* 0x000fea000b800000 */
[----:B------:R-:W-:-:S13]  /*9470*/  ELECT P0, URZ, PT ;  /* 0x00000000003f782f */ /* 0x000fda0003800000 */
.L_x_204:
[----:B------:R-:W-:Y:S04]  /*9480*/  BSSY B0, `(.L_x_188) ;  /* 0x0000046000007945 */ /* 0x000fe80003800000 */
[----:B------:R-:W-:Y:S05]  /*9490*/  @!P0 BRA `(.L_x_189) ;  /* 0x0000000400108947 */ /* 0x000fea0003800000 */
[----:B------:R-:W-:-:S04]  /*94a0*/  LOP3.LUT R4, R4, 0x2, RZ, 0xfc, !PT ;  /* 0x0000000204047812 */ /* 0x000fc800078efcff */
[----:B------:R-:W-:-:S13]  /*94b0*/  ISETP.NE.AND P0, PT, R4, 0x3, PT ;  /* 0x000000030400780c */ /* 0x000fda0003f05270 */
[----:B------:R-:W-:Y:S05]  /*94c0*/  @!P0 BRA `(.L_x_190) ;  /* 0x0000000000048947 */ /* 0x000fea0003800000 */
[----:B------:R-:W-:Y:S01]  /*94d0*/  BPT.TRAP 0x1 ;  /* 0x000000040000795c */ /* 0x000fe20000300000 */
.L_x_190:
[----:B------:R-:W0:Y:S01]  /*94e0*/  S2R R3, SR_CgaCtaId ;  /* 0x0000000000037919 */ /* 0x000e220000008800 */
[----:B------:R-:W-:-:S04]  /*94f0*/  MOV R0, 0x400 ;  /* 0x0000040000007802 */ /* 0x000fc80000000f00 */
[----:B0-----:R-:W-:Y:S02]  /*9500*/  LEA R0, R3, R0, 0x18 ;  /* 0x0000000003007211 */ /* 0x001fe400078ec0ff */
[----:B------:R-:W-:-:S03]  /*9510*/  SHF.L.U32 R3, R11, 0x1f, RZ ;  /* 0x0000001f0b037819 */ /* 0x000fc600000006ff */
[----:B------:R-:W-:-:S04]  /*9520*/  VIADD R0, R0, 0x38 ;  /* 0x0000003800007836 */ /* 0x000fc80000000000 */
[C---:B------:R-:W-:Y:S02]  /*9530*/  IMAD R6, R15.reuse, 0x8, R0 ;  /* 0x000000080f067824 */ /* 0x040fe400078e0200 */
[----:B------:R-:W-:Y:S02]  /*9540*/  VIADD R15, R15, 0x1 ;  /* 0x000000010f0f7836 */ /* 0x000fe40000000000 */
[----:B------:R-:W0:Y:S03]  /*9550*/  SYNCS.PHASECHK.TRANS64.TRYWAIT P0, [R6+URZ], R3 ;  /* 0x00000003060075a7 */ /* 0x000e26000800017f */
[----:B------:R-:W-:-:S04]  /*9560*/  ISETP.NE.AND P1, PT, R15, 0x7, PT ;  /* 0x000000070f00780c */ /* 0x000fc80003f25270 */
[----:B------:R-:W-:Y:S02]  /*9570*/  SEL R2, RZ, 0x1, P1 ;  /* 0x00000001ff027807 */ /* 0x000fe40000800000 */
[----:B------:R-:W-:Y:S02]  /*9580*/  SEL R15, R15, RZ, P1 ;  /* 0x000000ff0f0f7207 */ /* 0x000fe40000800000 */
[----:B------:R-:W-:-:S03]  /*9590*/  LOP3.LUT R8, R11, R2, RZ, 0x3c, !PT ;  /* 0x000000020b087212 */ /* 0x000fc600078e3cff */
[----:B------:R-:W-:Y:S01]  /*95a0*/  IMAD R7, R15, 0x8, R0 ;  /* 0x000000080f077824 */ /* 0x000fe200078e0200 */
[----:B------:R-:W-:Y:S01]  /*95b0*/  SHF.L.U32 R4, R8, 0x1f, RZ ;  /* 0x0000001f08047819 */ /* 0x000fe200000006ff */
[----:B0-----:R-:W-:Y:S06]  /*95c0*/  @!P0 BRA `(.L_x_191) ;  /* 0x0000000400508947 */ /* 0x001fec0003800000 */
.L_x_205:
[----:B------:R-:W1:Y:S01]  /*95d0*/  SYNCS.PHASECHK.TRANS64.TRYWAIT P0, [R7+URZ], R4 ;  /* 0x00000004070075a7 */ /* 0x000e62000800017f */
[----:B------:R-:W-:-:S05]  /*95e0*/  VIADD R2, R15, 0x1 ;  /* 0x000000010f027836 */ /* 0x000fca0000000000 */
[----:B------:R-:W-:-:S04]  /*95f0*/  ISETP.NE.AND P1, PT, R2, 0x7, PT ;  /* 0x000000070200780c */ /* 0x000fc80003f25270 */
[----:B0-----:R-:W-:Y:S02]  /*9600*/  SEL R3, RZ, 0x1, P1 ;  /* 0x00000001ff037807 */ /* 0x001fe40000800000 */
[----:B------:R-:W-:Y:S02]  /*9610*/  SEL R9, R2, RZ, P1 ;  /* 0x000000ff02097207 */ /* 0x000fe40000800000 */
[----:B------:R-:W-:-:S03]  /*9620*/  LOP3.LUT R8, R8, R3, RZ, 0x3c, !PT ;  /* 0x0000000308087212 */ /* 0x000fc600078e3cff */
[----:B------:R-:W-:Y:S01]  /*9630*/  IMAD R6, R9, 0x8, R0 ;  /* 0x0000000809067824 */ /* 0x000fe200078e0200 */
[----:B------:R-:W-:Y:S01]  /*9640*/  SHF.L.U32 R5, R8, 0x1f, RZ ;  /* 0x0000001f08057819 */ /* 0x000fe200000006ff */
[----:B-1----:R-:W-:Y:S06]  /*9650*/  @!P0 BRA `(.L_x_192) ;  /* 0x0000000400408947 */ /* 0x002fec0003800000 */
.L_x_206:
[----:B------:R-:W1:Y:S01]  /*9660*/  SYNCS.PHASECHK.TRANS64.TRYWAIT P0, [R6+URZ], R5 ;  /* 0x00000005060075a7 */ /* 0x000e62000800017f */
[----:B------:R-:W-:-:S05]  /*9670*/  VIADD R2, R9, 0x1 ;  /* 0x0000000109027836 */ /* 0x000fca0000000000 */
[----:B------:R-:W-:-:S04]  /*9680*/  ISETP.NE.AND P1, PT, R2, 0x7, PT ;  /* 0x000000070200780c */ /* 0x000fc80003f25270 */
[----:B------:R-:W-:Y:S02]  /*9690*/  SEL R3, RZ, 0x1, P1 ;  /* 0x00000001ff037807 */ /* 0x000fe40000800000 */
[----:B0-----:R-:W-:Y:S02]  /*96a0*/  SEL R7, R2, RZ, P1 ;  /* 0x000000ff02077207 */ /* 0x001fe40000800000 */
[----:B------:R-:W-:-:S03]  /*96b0*/  LOP3.LUT R8, R8, R3, RZ, 0x3c, !PT ;  /* 0x0000000308087212 */ /* 0x000fc600078e3cff */
[----:B------:R-:W-:Y:S01]  /*96c0*/  IMAD R9, R7, 0x8, R0 ;  /* 0x0000000807097824 */ /* 0x000fe200078e0200 */
[----:B------:R-:W-:Y:S01]  /*96d0*/  SHF.L.U32 R4, R8, 0x1f, RZ ;  /* 0x0000001f08047819 */ /* 0x000fe200000006ff */
[----:B-1----:R-:W-:Y:S06]  /*96e0*/  @!P0 BRA `(.L_x_193) ;  /* 0x0000000400308947 */ /* 0x002fec0003800000 */
.L_x_207:
[----:B------:R-:W1:Y:S01]  /*96f0*/  SYNCS.PHASECHK.TRANS64.TRYWAIT P0, [R9+URZ], R4 ;  /* 0x00000004090075a7 */ /* 0x000e62000800017f */
[----:B------:R-:W-:-:S05]  /*9700*/  VIADD R2, R7, 0x1 ;  /* 0x0000000107027836 */ /* 0x000fca0000000000 */
[----:B------:R-:W-:-:S04]  /*9710*/  ISETP.NE.AND P1, PT, R2, 0x7, PT ;  /* 0x000000070200780c */ /* 0x000fc80003f25270 */
[----:B------:R-:W-:Y:S02]  /*9720*/  SEL R3, RZ, 0x1, P1 ;  /* 0x00000001ff037807 */ /* 0x000fe40000800000 */
[----:B------:R-:W-:Y:S02]  /*9730*/  SEL R7, R2, RZ, P1 ;  /* 0x000000ff02077207 */ /* 0x000fe40000800000 */
[----:B------:R-:W-:-:S03]  /*9740*/  LOP3.LUT R8, R8, R3, RZ, 0x3c, !PT ;  /* 0x0000000308087212 */ /* 0x000fc600078e3cff */
[----:B------:R-:W-:Y:S01]  /*9750*/  IMAD R10, R7, 0x8, R0 ;  /* 0x00000008070a7824 */ /* 0x000fe200078e0200 */
[----:B0-----:R-:W-:Y:S01]  /*9760*/  SHF.L.U32 R5, R8, 0x1f, RZ ;  /* 0x0000001f08057819 */ /* 0x001fe200000006ff */
[----:B-1----:R-:W-:Y:S06]  /*9770*/  @!P0 BRA `(.L_x_194) ;  /* 0x0000000400208947 */ /* 0x002fec0003800000 */
.L_x_208:
[----:B------:R-:W1:Y:S01]  /*9780*/  SYNCS.PHASECHK.TRANS64.TRYWAIT P0, [R10+URZ], R5 ;  /* 0x000000050a0075a7 */ /* 0x000e62000800017f */
[----:B------:R-:W-:-:S05]  /*9790*/  VIADD R2, R7, 0x1 ;  /* 0x0000000107027836 */ /* 0x000fca0000000000 */
[----:B------:R-:W-:-:S04]  /*97a0*/  ISETP.NE.AND P1, PT, R2, 0x7, PT ;  /* 0x000000070200780c */ /* 0x000fc80003f25270 */
[----:B------:R-:W-:Y:S02]  /*97b0*/  SEL R3, RZ, 0x1, P1 ;  /* 0x00000001ff037807 */ /* 0x000fe40000800000 */
[----:B------:R-:W-:Y:S02]  /*97c0*/  SEL R7, R2, RZ, P1 ;  /* 0x000000ff02077207 */ /* 0x000fe40000800000 */
[----:B0-----:R-:W-:-:S03]  /*97d0*/  LOP3.LUT R9, R8, R3, RZ, 0x3c, !PT ;  /* 0x0000000308097212 */ /* 0x001fc600078e3cff */
[----:B------:R-:W-:Y:S01]  /*97e0*/  IMAD R11, R7, 0x8, R0 ;  /* 0x00000008070b7824 */ /* 0x000fe200078e0200 */
[----:B------:R-:W-:Y:S01]  /*97f0*/  SHF.L.U32 R6, R9, 0x1f, RZ ;  /* 0x0000001f09067819 */ /* 0x000fe200000006ff */
[----:B-1----:R-:W-:Y:S06]  /*9800*/  @!P0 BRA `(.L_x_195) ;  /* 0x0000000400108947 */ /* 0x002fec0003800000 */
.L_x_209:
[----:B------:R-:W1:Y:S01]  /*9810*/  SYNCS.PHASECHK.TRANS64.TRYWAIT P0, [R11+URZ], R6 ;  /* 0x000000060b0075a7 */ /* 0x000e62000800017f */
[----:B------:R-:W-:-:S05]  /*9820*/  VIADD R2, R7, 0x1 ;  /* 0x0000000107027836 */ /* 0x000fca0000000000 */
[----:B------:R-:W-:-:S04]  /*9830*/  ISETP.NE.AND P1, PT, R2, 0x7, PT ;  /* 0x000000070200780c */ /* 0x000fc80003f25270 */
[----:B------:R-:W-:Y:S02]  /*9840*/  SEL R4, RZ, 0x1, P1 ;  /* 0x00000001ff047807 */ /* 0x000fe40000800000 */
[----:B------:R-:W-:Y:S02]  /*9850*/  SEL R3, R2, RZ, P1 ;  /* 0x000000ff02037207 */ /* 0x000fe40000800000 */
[----:B------:R-:W-:Y:S01]  /*9860*/  LOP3.LUT R4, R9, R4, RZ, 0x3c, !PT ;  /* 0x0000000409047212 */ /* 0x000fe200078e3cff */
[----:B-1----:R-:W-:Y:S06]  /*9870*/  @!P0 BRA `(.L_x_196) ;  /* 0x0000000400088947 */ /* 0x002fec0003800000 */
.L_x_210:
[----:B------:R-:W-:Y:S01]  /*9880*/  IMAD R3, R3, 0x8, R0 ;  /* 0x0000000803037824 */ /* 0x000fe200078e0200 */
[----:B------:R-:W-:-:S07]  /*9890*/  SHF.L.U32 R0, R4, 0x1f, RZ ;  /* 0x0000001f04007819 */ /* 0x000fce00000006ff */
.L_x_197:
[----:B--2---:R2:W3:Y:S02]  /*98a0*/  SYNCS.PHASECHK.TRANS64.TRYWAIT P0, [R3+URZ], R0 ;  /* 0x00000000030075a7 */ /* 0x0044e4000800017f */
[----:B---3--:R-:W-:Y:S05]  /*98b0*/  @!P0 NANOSLEEP.SYNCS 0x989680 ;  /* 0x009896800000895d */ /* 0x008fea0003900000 */
[----:B------:R-:W3:Y:S02]  /*98c0*/  @!P0 SYNCS.PHASECHK.TRANS64 P0, [R3+URZ], R0 ;  /* 0x00000000030085a7 */ /* 0x000ee4000800007f */
[----:B---3--:R-:W-:Y:S05]  /*98d0*/  @!P0 BRA `(.L_x_197) ;  /* 0xfffffffc00f08947 */ /* 0x008fea000383ffff */
.L_x_189:
[----:B------:R-:W-:Y:S05]  /*98e0*/  BSYNC B0 ;  /* 0x0000000000007941 */ /* 0x000fea0003800000 */
.L_x_188:
[----:B------:R-:W-:Y:S05]  /*98f0*/  EXIT ;  /* 0x000000000000794d */ /* 0x000fea0003800000 */
.L_x_21:
[----:B-1----:R-:W-:-:S04]  /*9900*/  IMAD.U32 R13, RZ, RZ, UR6 ;  /* 0x00000006ff0d7e24 */ /* 0x002fc8000f8e00ff */
[----:B------:R1:W4:Y:S03]  /*9910*/  SYNCS.PHASECHK.TRANS64.TRYWAIT P0, [R13+URZ], R12 ;  /* 0x0000000c0d0075a7 */ /* 0x000326000800017f */
[----:B----4-:R-:W-:Y:S05]  /*9920*/  @!P0 NANOSLEEP.SYNCS 0x989680 ;  /* 0x009896800000895d */ /* 0x010fea0003900000 */
[----:B------:R-:W4:Y:S02]  /*9930*/  @!P0 SYNCS.PHASECHK.TRANS64 P0, [R13+URZ], R12 ;  /* 0x0000000c0d0085a7 */ /* 0x000f24000800007f */
[----:B----4-:R-:W-:Y:S05]  /*9940*/  @!P0 BRA `(.L_x_21) ;  /* 0xfffffffc00ec8947 */ /* 0x010fea000383ffff */
[----:B------:R-:W-:Y:S05]  /*9950*/  BRA `(.L_x_20) ;  /* 0xffffff7c00c87947 */ /* 0x000fea000383ffff */
.L_x_27:
[----:B-1----:R-:W-:-:S04]  /*9960*/  IMAD.U32 R145, RZ, RZ, UR12 ;  /* 0x0000000cff917e24 */ /* 0x002fc8000f8e00ff */
[----:B------:R1:W4:Y:S03]  /*9970*/  SYNCS.PHASECHK.TRANS64.TRYWAIT P0, [R145+URZ], R140 ;  /* 0x0000008c910075a7 */ /* 0x000326000800017f */
[----:B----4-:R-:W-:Y:S05]  /*9980*/  @!P0 NANOSLEEP.SYNCS 0x989680 ;  /* 0x009896800000895d */ /* 0x010fea0003900000 */
[----:B------:R-:W4:Y:S02]  /*9990*/  @!P0 SYNCS.PHASECHK.TRANS64 P0, [R145+URZ], R140 ;  /* 0x0000008c910085a7 */ /* 0x000f24000800007f */
[----:B----4-:R-:W-:Y:S05]  /*99a0*/  @!P0 BRA `(.L_x_27) ;  /* 0xfffffffc00ec8947 */ /* 0x010fea000383ffff */
[----:B------:R-:W-:Y:S05]  /*99b0*/  BRA `(.L_x_26) ;  /* 0xffffff88003c7947 */ /* 0x000fea000383ffff */
.L_x_176:
[----:B------:R-:W-:Y:S01]  /*99c0*/  BSSY B1, `(.L_x_198) ;  /* 0x0000006000017945 */ /* 0x000fe20003800000 */
[----:B------:R-:W-:-:S07]  /*99d0*/  IMAD.MOV.U32 R7, RZ, RZ, -0x1 ;  /* 0xffffffffff077424 */ /* 0x000fce00078e00ff */
[----:B------:R-:W-:Y:S05]  /*99e0*/  WARPSYNC.COLLECTIVE R7, `(.L_x_199) ;  /* 0x00000000070c7348 */ /* 0x000fea0003c00000 */
[----:B------:R-:W-:Y:S02]  /*99f0*/  ELECT P0, UR62, PT ;  /* 0x00000000003e782f */ /* 0x000fe40003800000 */
[----:B------:R-:W-:Y:S01]  /*9a00*/  MOV R7, UR62 ;  /* 0x0000003e00077c02 */ /* 0x000fe20008000f00 */
[----:B------:R-:W-:Y:S10]  /*9a10*/  ENDCOLLECTIVE ;  /* 0x000000000000791b */ /* 0x000ff40003800000 */
.L_x_199:
[----:B------:R-:W-:Y:S05]  /*9a20*/  BSYNC B1 ;  /* 0x0000000000017941 */ /* 0x000fea0003800000 */
.L_x_198:
[----:B------:R-:W-:Y:S05]  /*9a30*/  BRA `(.L_x_200) ;  /* 0xffffffec00c47947 */ /* 0x000fea000383ffff */
.L_x_179:
[----:B-1----:R1:W2:Y:S02]  /*9a40*/  SYNCS.PHASECHK.TRANS64.TRYWAIT P0, [R20+URZ+0x38], R9 ;  /* 0x00003809140075a7 */ /* 0x0022a4000800017f */
[----:B--2---:R-:W-:Y:S05]  /*9a50*/  @!P0 NANOSLEEP.SYNCS 0x989680 ;  /* 0x009896800000895d */ /* 0x004fea0003900000 */
[----:B------:R-:W2:Y:S02]  /*9a60*/  @!P0 SYNCS.PHASECHK.TRANS64 P0, [R20+URZ+0x38], R9 ;  /* 0x00003809140085a7 */ /* 0x000ea4000800007f */
[----:B--2---:R-:W-:Y:S05]  /*9a70*/  @!P0 BRA `(.L_x_179) ;  /* 0xfffffffc00f08947 */ /* 0x004fea000383ffff */
[----:B------:R-:W-:Y:S05]  /*9a80*/  BRA `(.L_x_201) ;  /* 0xfffffff000007947 */ /* 0x000fea000383ffff */
.L_x_187:
[----:B------:R-:W-:Y:S01]  /*9a90*/  BSSY B0, `(.L_x_202) ;  /* 0x0000006000007945 */ /* 0x000fe20003800000 */
[----:B------:R-:W-:-:S07]  /*9aa0*/  IMAD.MOV.U32 R7, RZ, RZ, -0x1 ;  /* 0xffffffffff077424 */ /* 0x000fce00078e00ff */
[----:B------:R-:W-:Y:S05]  /*9ab0*/  WARPSYNC.COLLECTIVE R7, `(.L_x_203) ;  /* 0x00000000070c7348 */ /* 0x000fea0003c00000 */
[----:B------:R-:W-:Y:S02]  /*9ac0*/  ELECT P0, UR62, PT ;  /* 0x00000000003e782f */ /* 0x000fe40003800000 */
[----:B------:R-:W-:Y:S01]  /*9ad0*/  MOV R7, UR62 ;  /* 0x0000003e00077c02 */ /* 0x000fe20008000f00 */
[----:B------:R-:W-:Y:S10]  /*9ae0*/  ENDCOLLECTIVE ;  /* 0x000000000000791b */ /* 0x000ff40003800000 */
.L_x_203:
[----:B------:R-:W-:Y:S05]  /*9af0*/  BSYNC B0 ;  /* 0x0000000000007941 */ /* 0x000fea0003800000 */
.L_x_202:
[----:B------:R-:W-:Y:S05]  /*9b00*/  BRA `(.L_x_204) ;  /* 0xfffffff8005c7947 */ /* 0x000fea000383ffff */
.L_x_191:
[----:B0-----:R0:W1:Y:S02]  /*9b10*/  SYNCS.PHASECHK.TRANS64.TRYWAIT P0, [R6+URZ], R3 ;  /* 0x00000003060075a7 */ /* 0x001064000800017f */
[----:B-1----:R-:W-:Y:S05]  /*9b20*/  @!P0 NANOSLEEP.SYNCS 0x989680 ;  /* 0x009896800000895d */ /* 0x002fea0003900000 */
[----:B------:R-:W1:Y:S02]  /*9b30*/  @!P0 SYNCS.PHASECHK.TRANS64 P0, [R6+URZ], R3 ;  /* 0x00000003060085a7 */ /* 0x000e64000800007f */
[----:B-1----:R-:W-:Y:S05]  /*9b40*/  @!P0 BRA `(.L_x_191) ;  /* 0xfffffffc00f08947 */ /* 0x002fea000383ffff */
[----:B------:R-:W-:Y:S05]  /*9b50*/  BRA `(.L_x_205) ;  /* 0xfffffff8009c7947 */ /* 0x000fea000383ffff */
.L_x_192:
[----:B0-----:R0:W1:Y:S02]  /*9b60*/  SYNCS.PHASECHK.TRANS64.TRYWAIT P0, [R7+URZ], R4 ;  /* 0x00000004070075a7 */ /* 0x001064000800017f */
[----:B-1----:R-:W-:Y:S05]  /*9b70*/  @!P0 NANOSLEEP.SYNCS 0x989680 ;  /* 0x009896800000895d */ /* 0x002fea0003900000 */
[----:B------:R-:W1:Y:S02]  /*9b80*/  @!P0 SYNCS.PHASECHK.TRANS64 P0, [R7+URZ], R4 ;  /* 0x00000004070085a7 */ /* 0x000e64000800007f */
[----:B-1----:R-:W-:Y:S05]  /*9b90*/  @!P0 BRA `(.L_x_192) ;  /* 0xfffffffc00f08947 */ /* 0x002fea000383ffff */
[----:B------:R-:W-:Y:S05]  /*9ba0*/  BRA `(.L_x_206) ;  /* 0xfffffff800ac7947 */ /* 0x000fea000383ffff */
.L_x_193:
[----:B0-----:R0:W1:Y:S02]  /*9bb0*/  SYNCS.PHASECHK.TRANS64.TRYWAIT P0, [R6+URZ], R5 ;  /* 0x00000005060075a7 */ /* 0x001064000800017f */
[----:B-1----:R-:W-:Y:S05]  /*9bc0*/  @!P0 NANOSLEEP.SYNCS 0x989680 ;  /* 0x009896800000895d */ /* 0x002fea0003900000 */
[----:B------:R-:W1:Y:S02]  /*9bd0*/  @!P0 SYNCS.PHASECHK.TRANS64 P0, [R6+URZ], R5 ;  /* 0x00000005060085a7 */ /* 0x000e64000800007f */
[----:B-1----:R-:W-:Y:S05]  /*9be0*/  @!P0 BRA `(.L_x_193) ;  /* 0xfffffffc00f08947 */ /* 0x002fea000383ffff */
[----:B------:R-:W-:Y:S05]  /*9bf0*/  BRA `(.L_x_207) ;  /* 0xfffffff800bc7947 */ /* 0x000fea000383ffff */
.L_x_194:
[----:B0-----:R0:W1:Y:S02]  /*9c00*/  SYNCS.PHASECHK.TRANS64.TRYWAIT P0, [R9+URZ], R4 ;  /* 0x00000004090075a7 */ /* 0x001064000800017f */
[----:B-1----:R-:W-:Y:S05]  /*9c10*/  @!P0 NANOSLEEP.SYNCS 0x989680 ;  /* 0x009896800000895d */ /* 0x002fea0003900000 */
[----:B------:R-:W1:Y:S02]  /*9c20*/  @!P0 SYNCS.PHASECHK.TRANS64 P0, [R9+URZ], R4 ;  /* 0x00000004090085a7 */ /* 0x000e64000800007f */
[----:B-1----:R-:W-:Y:S05]  /*9c30*/  @!P0 BRA `(.L_x_194) ;  /* 0xfffffffc00f08947 */ /* 0x002fea000383ffff */
[----:B------:R-:W-:Y:S05]  /*9c40*/  BRA `(.L_x_208) ;  /* 0xfffffff800cc7947 */ /* 0x000fea000383ffff */
.L_x_195:
[----:B0-----:R0:W1:Y:S02]  /*9c50*/  SYNCS.PHASECHK.TRANS64.TRYWAIT P0, [R10+URZ], R5 ;  /* 0x000000050a0075a7 */ /* 0x001064000800017f */
[----:B-1----:R-:W-:Y:S05]  /*9c60*/  @!P0 NANOSLEEP.SYNCS 0x989680 ;  /* 0x009896800000895d */ /* 0x002fea0003900000 */
[----:B------:R-:W1:Y:S02]  /*9c70*/  @!P0 SYNCS.PHASECHK.TRANS64 P0, [R10+URZ], R5 ;  /* 0x000000050a0085a7 */ /* 0x000e64000800007f */
[----:B-1----:R-:W-:Y:S05]  /*9c80*/  @!P0 BRA `(.L_x_195) ;  /* 0xfffffffc00f08947 */ /* 0x002fea000383ffff */
[----:B------:R-:W-:Y:S05]  /*9c90*/  BRA `(.L_x_209) ;  /* 0xfffffff800dc7947 */ /* 0x000fea000383ffff */
.L_x_196:
[----:B-1----:R1:W2:Y:S02]  /*9ca0*/  SYNCS.PHASECHK.TRANS64.TRYWAIT P0, [R11+URZ], R6 ;  /* 0x000000060b0075a7 */ /* 0x0022a4000800017f */
[----:B--2---:R-:W-:Y:S05]  /*9cb0*/  @!P0 NANOSLEEP.SYNCS 0x989680 ;  /* 0x009896800000895d */ /* 0x004fea0003900000 */
[----:B------:R-:W2:Y:S02]  /*9cc0*/  @!P0 SYNCS.PHASECHK.TRANS64 P0, [R11+URZ], R6 ;  /* 0x000000060b0085a7 */ /* 0x000ea4000800007f */
[----:B--2---:R-:W-:Y:S05]  /*9cd0*/  @!P0 BRA `(.L_x_196) ;  /* 0xfffffffc00f08947 */ /* 0x004fea000383ffff */
[----:B------:R-:W-:Y:S05]  /*9ce0*/  BRA `(.L_x_210) ;  /* 0xfffffff800e47947 */ /* 0x000fea000383ffff */
.L_x_211:
[----:B------:R-:W-:-:S00]  /*9cf0*/  BRA `(.L_x_211) ;  /* 0xfffffffc00fc7947 */ /* 0x000fc0000383ffff */
[----:B------:R-:W-:-:S00]  /*9d00*/  NOP ;  /* 0x0000000000007918 */ /* 0x000fc00000000000 */
[----:B------:R-:W-:-:S00]  /*9d10*/  NOP ;  /* 0x0000000000007918 */ /* 0x000fc00000000000 */
[----:B------:R-:W-:-:S00]  /*9d20*/  NOP ;  /* 0x0000000000007918 */ /* 0x000fc00000000000 */
[----:B------:R-:W-:-:S00]  /*9d30*/  NOP ;  /* 0x0000000000007918 */ /* 0x000fc00000000000 */
[----:B------:R-:W-:-:S00]  /*9d40*/  NOP ;  /* 0x0000000000007918 */ /* 0x000fc00000000000 */
[----:B------:R-:W-:-:S00]  /*9d50*/  NOP ;  /* 0x0000000000007918 */ /* 0x000fc00000000000 */
[----:B------:R-:W-:-:S00]  /*9d60*/  NOP ;  /* 0x0000000000007918 */ /* 0x000fc00000000000 */
[----:B------:R-:W-:-:S00]  /*9d70*/  NOP ;  /* 0x0000000000007918 */ /* 0x000fc00000000000 */
.L_x_212:


//--------------------- .nv.shared._ZN7cutlass13device_kernelINS_4gemm6kernel13GemmUniversalIN4cute5tupleIJiiiiEEENS1_10collective13CollectiveMmaINS1_37MainloopSm90TmaGmmaWarpSpecializedFP8ILi7ENS5_IJNS4_1CILi4EEESB_NSA_ILi1EEEEEENS1_35KernelTmaWarpSpecializedCooperativeEEENS5_IJNSA_ILi128EEESG_SG_EEENS_12float_e5m2_tENS5_IJlSC_lEEESI_SJ_NS4_8TiledMMAINS4_8MMA_AtomIJNS4_4SM904GMMA31MMA_64x128x32_F32E5M2E5M2_SS_TNILNSN_7ScaleInE1ELSP_1EEEEEENS4_6LayoutINS5_IJNSA_ILi2EEESC_SC_EEENS5_IJSC_NSA_ILi0EEESV_EEEEENS5_IJNS4_10UnderscoreESY_SY_EEEEENS4_23SM90_TMA_LOAD_MULTICASTENS4_14ComposedLayoutINS4_7SwizzleILi3ELi4ELi3EEENS4_18smem_ptr_flag_bitsILi8EEENSS_INS5_IJNSA_ILi8EEESG_EEENS5_IJSG_SC_EEEEEEEvNS4_8identityES11_S1B_vS1C_EENS_8epilogue10collective6detail29Sm90TmaWarpSpecializedAdapterINS1F_15DefaultEpilogueISI_SJ_SJ_NS1E_6thread17LinearCombinationISI_Li1EffLNS1J_9ScaleType4KindE0ELNS_15FloatRoundStyleE2ESI_EENS1_15EpilogueDefaultEEEEEvvEEEEvNT_6ParamsE --------------------------
	.section	.nv.shared._ZN7cutlass13device_kernelINS_4gemm6kernel13GemmUniversalIN4cute5tupleIJiiiiEEENS1_10collective13CollectiveMmaINS1_37MainloopSm90TmaGmmaWarpSpecializedFP8ILi7ENS5_IJNS4_1CILi4EEESB_NSA_ILi1EEEEEENS1_35KernelTmaWarpSpecializedCooperativeEEENS5_IJNSA_ILi128EEESG_SG_EEENS_12float_e5m2_tENS5_IJlSC_lEEESI_SJ_NS4_8TiledMMAINS4_8MMA_AtomIJNS4_4SM904GMMA31MMA_64x128x32_F32E5M2E5M2_SS_TNILNSN_7ScaleInE1ELSP_1EEEEEENS4_6LayoutINS5_IJNSA_ILi2EEESC_SC_EEENS5_IJSC_NSA_ILi0EEESV_EEEEENS5_IJNS4_10UnderscoreESY_SY_EEEEENS4_23SM90_TMA_LOAD_MULTICASTENS4_14ComposedLayoutINS4_7SwizzleILi3ELi4ELi3EEENS4_18smem_ptr_flag_bitsILi8EEENSS_INS5_IJNSA_ILi8EEESG_EEENS5_IJSG_SC_EEEEEEEvNS4_8identityES11_S1B_vS1C_EENS_8epilogue10collective6detail29Sm90TmaWarpSpecializedAdapterINS1F_15DefaultEpilogueISI_SJ_SJ_NS1E_6thread17LinearCombinationISI_Li1EffLNS1J_9ScaleType4KindE0ELNS_15FloatRoundStyleE2ESI_EENS1_15EpilogueDefaultEEEEEvvEEEEvNT_6ParamsE,"aw",@nobits
	.sectionflags	@""
	.align	16
	.zero		1024


//--------------------- .nv.shared.reserved.0     --------------------------
	.section	.nv.shared.reserved.0,"aw",@nobits
	.weak		__nv_reservedSMEM_offset_0_alias
	.size		__nv_reservedSMEM_offset_0_alias, 0, 0
	.other		__nv_reservedSMEM_offset_0_alias,@"STO_CUDA_RESERVED_SHARED STV_DEFAULT"
__nv_reservedSMEM_offset_0_alias:
	.zero		0


//--------------------- .nv.global                --------------------------
	.section	.nv.global,"aw",@nobits
.nv.global:
	.type		_ZN40_INTERNAL_ea0b0a0b_4_k_cu_c683cd3a_223274cute1_E,@object
	.size		_ZN40_INTERNAL_ea0b0a0b_4_k_cu_c683cd3a_223274cute1_E,(_ZN40_INTERNAL_ea0b0a0b_4_k_cu_c683cd3a_223274cuda3std3__45__cpo6cbeginE - _ZN40_INTERNAL_ea0b0a0b_4_k_cu_c683cd3a_223274cute1_E)
_ZN40_INTERNAL_ea0b0a0b_4_k_cu_c683cd3a_223274cute1_E:
	.zero		1
	.type		_ZN40_INTERNAL_ea0b0a0b_4_k_cu_c683cd3a_223274cuda3std3__45__cpo6cbeginE,@object
	.size		_ZN40_INTERNAL_ea0b0a0b_4_k_cu_c683cd3a_223274cuda3std3__45__cpo6cbeginE,(_ZN40_INTERNAL_ea0b0a0b_4_k_cu_c683cd3a_223274cuda3std3__48in_placeE - _ZN40_INTERNAL_ea0b0a0b_4_k_cu_c683cd3a_223274cuda3std3__45__cpo6cbeginE)
_ZN40_INTERNAL_ea0b0a0b_4_k_cu_c683cd3a_223274cuda3std3__45__cpo6cbeginE:
	.zero		1
	.type		_ZN40_INTERNAL_ea0b0a0b_4_k_cu_c683cd3a_223274cuda3std3__48in_placeE,@object
	.size		_ZN40_INTERNAL_ea0b0a0b_4_k_cu_c683cd3a_223274cuda3std3__48in_placeE,(_ZN40_INTERNAL_ea0b0a0b_4_k_cu_c683cd3a_223274cuda3std6ranges3__45__cpo9iter_moveE - _ZN40_INTERNAL_ea0b0a0b_4_k_cu_c683cd3a_223274cuda3std3__48in_placeE)
_ZN40_INTERNAL_ea0b0a0b_4_k_cu_c683cd3a_223274cuda3std3__48in_placeE:
	.zero		1
	.type		_ZN40_INTERNAL_ea0b0a0b_4_k_cu_c683cd3a_223274cuda3std6ranges3__45__cpo9iter_moveE,@object
	.size		_ZN40_INTERNAL_ea0b0a0b_4_k_cu_c683cd3a_223274cuda3std6ranges3__45__cpo9iter_moveE,(_ZN40_INTERNAL_ea0b0a0b_4_k_cu_c683cd3a_223274cuda3std3__45__cpo5beginE - _ZN40_INTERNAL_ea0b0a0b_4_k_cu_c683cd3a_223274cuda3std6ranges3__45__cpo9iter_moveE)
_ZN40_INTERNAL_ea0b0a0b_4_k_cu_c683cd3a_223274cuda3std6ranges3__45__cpo9iter_moveE:
	.zero		1
	.type		_ZN40_INTERNAL_ea0b0a0b_4_k_cu_c683cd3a_223274cuda3std3__45__cpo5beginE,@object
	.size		_ZN40_INTERNAL_ea0b0a0b_4_k_cu_c683cd3a_223274cuda3std3__45__cpo5beginE,(_ZN40_INTERNAL_ea0b0a0b_4_k_cu_c683cd3a_223274cuda3std3__442_GLOBAL__N__ea0b0a0b_4_k_cu_c683cd3a_223276ignoreE - _ZN40_INTERNAL_ea0b0a0b_4_k_cu_c683cd3a_223274cuda3std3__45__cpo5beginE)
_ZN40_INTERNAL_ea0b0a0b_4_k_cu_c683cd3a_223274cuda3std3__45__cpo5beginE:
	.zero		1
	.type		_ZN40_INTERNAL_ea0b0a0b_4_k_cu_c683cd3a_223274cuda3std3__442_GLOBAL__N__ea0b0a0b_4_k_cu_c683cd3a_223276ignoreE,@object
	.size		_ZN40_INTERNAL_ea0b0a0b_4_k_cu_c683cd3a_223274cuda3std3__442_GLOBAL__N__ea0b0a0b_4_k_cu_c683cd3a_223276ignoreE,(_ZN40_INTERNAL_ea0b0a0b_4_k_cu_c683cd3a_223274cute7productE - _ZN40_INTERNAL_ea0b0a0b_4_k_cu_c683cd3a_223274cuda3std3__442_GLOBAL__N__ea0b0a0b_4_k_cu_c683cd3a_223276ignoreE)
_ZN40_INTERNAL_ea0b0a0b_4_k_cu_c683cd3a_223274cuda3std3__442_GLOBAL__N__ea0b0a0b_4_k_cu_c683cd3a_223276ignoreE:
	.zero		1
	.type		_ZN40_INTERNAL_ea0b0a0b_4_k_cu_c683cd3a_223274cute7productE,@object
	.size		_ZN40_INTERNAL_ea0b0a0b_4_k_cu_c683cd3a_223274cute7productE,(_ZN40_INTERNAL_ea0b0a0b_4_k_cu_c683cd3a_223274cuda3std3__45__cpo3endE - _ZN40_INTERNAL_ea0b0a0b_4_k_cu_c683cd3a_223274cute7productE)
_ZN40_INTERNAL_ea0b0a0b_4_k_cu_c683cd3a_223274cute7productE:
	.zero		1
	.type		_ZN40_INTERNAL_ea0b0a0b_4_k_cu_c683cd3a_223274cuda3std3__45__cpo3endE,@object
	.size		_ZN40_INTERNAL_ea0b0a0b_4_k_cu_c683cd3a_223274cuda3std3__45__cpo3endE,(_ZN40_INTERNAL_ea0b0a0b_4_k_cu_c683cd3a_223274cuda3std3__419piecewise_constructE - _ZN40_INTERNAL_ea0b0a0b_4_k_cu_c683cd3a_223274cuda3std3__45__cpo3endE)
_ZN40_INTERNAL_ea0b0a0b_4_k_cu_c683cd3a_223274cuda3std3__45__cpo3endE:
	.zero		1
	.type		_ZN40_INTERNAL_ea0b0a0b_4_k_cu_c683cd3a_223274cuda3std3__419piecewise_constructE,@object
	.size		_ZN40_INTERNAL_ea0b0a0b_4_k_cu_c683cd3a_223274cuda3std3__419piecewise_constructE,(_ZN40_INTERNAL_ea0b0a0b_4_k_cu_c683cd3a_223274cuda3std3__45__cpo4cendE - _ZN40_INTERNAL_ea0b0a0b_4_k_cu_c683cd3a_223274cuda3std3__419piecewise_constructE)
_ZN40_INTERNAL_ea0b0a0b_4_k_cu_c683cd3a_223274cuda3std3__419piecewise_constructE:
	.zero		1
	.type		_ZN40_INTERNAL_ea0b0a0b_4_k_cu_c683cd3a_223274cuda3std3__45__cpo4cendE,@object
	.size		_ZN40_INTERNAL_ea0b0a0b_4_k_cu_c683cd3a_223274cuda3std3__45__cpo4cendE,(_ZN40_INTERNAL_ea0b0a0b_4_k_cu_c683cd3a_223274cuda3std6ranges3__45__cpo4swapE - _ZN40_INTERNAL_ea0b0a0b_4_k_cu_c683cd3a_223274cuda3std3__45__cpo4cendE)
_ZN40_INTERNAL_ea0b0a0b_4_k_cu_c683cd3a_223274cuda3std3__45__cpo4cendE:
	.zero		1
	.type		_ZN40_INTERNAL_ea0b0a0b_4_k_cu_c683cd3a_223274cuda3std6ranges3__45__cpo4swapE,@object
	.size		_ZN40_INTERNAL_ea0b0a0b_4_k_cu_c683cd3a_223274cuda3std6ranges3__45__cpo4swapE,(.L_7 - _ZN40_INTERNAL_ea0b0a0b_4_k_cu_c683cd3a_223274cuda3std6ranges3__45__cpo4swapE)
_ZN40_INTERNAL_ea0b0a0b_4_k_cu_c683cd3a_223274cuda3std6ranges3__45__cpo4swapE:
	.zero		1
.L_7:


//--------------------- .nv.constant0._ZN7cutlass13device_kernelINS_4gemm6kernel13GemmUniversalIN4cute5tupleIJiiiiEEENS1_10collective13CollectiveMmaINS1_37MainloopSm90TmaGmmaWarpSpecializedFP8ILi7ENS5_IJNS4_1CILi4EEESB_NSA_ILi1EEEEEENS1_35KernelTmaWarpSpecializedCooperativeEEENS5_IJNSA_ILi128EEESG_SG_EEENS_12float_e5m2_tENS5_IJlSC_lEEESI_SJ_NS4_8TiledMMAINS4_8MMA_AtomIJNS4_4SM904GMMA31MMA_64x128x32_F32E5M2E5M2_SS_TNILNSN_7ScaleInE1ELSP_1EEEEEENS4_6LayoutINS5_IJNSA_ILi2EEESC_SC_EEENS5_IJSC_NSA_ILi0EEESV_EEEEENS5_IJNS4_10UnderscoreESY_SY_EEEEENS4_23SM90_TMA_LOAD_MULTICASTENS4_14ComposedLayoutINS4_7SwizzleILi3ELi4ELi3EEENS4_18smem_ptr_flag_bitsILi8EEENSS_INS5_IJNSA_ILi8EEESG_EEENS5_IJSG_SC_EEEEEEEvNS4_8identityES11_S1B_vS1C_EENS_8epilogue10collective6detail29Sm90TmaWarpSpecializedAdapterINS1F_15DefaultEpilogueISI_SJ_SJ_NS1E_6thread17LinearCombinationISI_Li1EffLNS1J_9ScaleType4KindE0ELNS_15FloatRoundStyleE2ESI_EENS1_15EpilogueDefaultEEEEEvvEEEEvNT_6ParamsE --------------------------
	.section	.nv.constant0._ZN7cutlass13device_kernelINS_4gemm6kernel13GemmUniversalIN4cute5tupleIJiiiiEEENS1_10collective13CollectiveMmaINS1_37MainloopSm90TmaGmmaWarpSpecializedFP8ILi7ENS5_IJNS4_1CILi4EEESB_NSA_ILi1EEEEEENS1_35KernelTmaWarpSpecializedCooperativeEEENS5_IJNSA_ILi128EEESG_SG_EEENS_12float_e5m2_tENS5_IJlSC_lEEESI_SJ_NS4_8TiledMMAINS4_8MMA_AtomIJNS4_4SM904GMMA31MMA_64x128x32_F32E5M2E5M2_SS_TNILNSN_7ScaleInE1ELSP_1EEEEEENS4_6LayoutINS5_IJNSA_ILi2EEESC_SC_EEENS5_IJSC_NSA_ILi0EEESV_EEEEENS5_IJNS4_10UnderscoreESY_SY_EEEEENS4_23SM90_TMA_LOAD_MULTICASTENS4_14ComposedLayoutINS4_7SwizzleILi3ELi4ELi3EEENS4_18smem_ptr_flag_bitsILi8EEENSS_INS5_IJNSA_ILi8EEESG_EEENS5_IJSG_SC_EEEEEEEvNS4_8identityES11_S1B_vS1C_EENS_8epilogue10collective6detail29Sm90TmaWarpSpecializedAdapterINS1F_15DefaultEpilogueISI_SJ_SJ_NS1E_6thread17LinearCombinationISI_Li1EffLNS1J_9ScaleType4KindE0ELNS_15FloatRoundStyleE2ESI_EENS1_15EpilogueDefaultEEEEEvvEEEEvNT_6ParamsE,"a",@progbits
	.sectionflags	@""
	.align	4
.nv.constant0._ZN7cutlass13device_kernelINS_4gemm6kernel13GemmUniversalIN4cute5tupleIJiiiiEEENS1_10collective13CollectiveMmaINS1_37MainloopSm90TmaGmmaWarpSpecializedFP8ILi7ENS5_IJNS4_1CILi4EEESB_NSA_ILi1EEEEEENS1_35KernelTmaWarpSpecializedCooperativeEEENS5_IJNSA_ILi128EEESG_SG_EEENS_12float_e5m2_tENS5_IJlSC_lEEESI_SJ_NS4_8TiledMMAINS4_8MMA_AtomIJNS4_4SM904GMMA31MMA_64x128x32_F32E5M2E5M2_SS_TNILNSN_7ScaleInE1ELSP_1EEEEEENS4_6LayoutINS5_IJNSA_ILi2EEESC_SC_EEENS5_IJSC_NSA_ILi0EEESV_EEEEENS5_IJNS4_10UnderscoreESY_SY_EEEEENS4_23SM90_TMA_LOAD_MULTICASTENS4_14ComposedLayoutINS4_7SwizzleILi3ELi4ELi3EEENS4_18smem_ptr_flag_bitsILi8EEENSS_INS5_IJNSA_ILi8EEESG_EEENS5_IJSG_SC_EEEEEEEvNS4_8identityES11_S1B_vS1C_EENS_8epilogue10collective6detail29Sm90TmaWarpSpecializedAdapterINS1F_15DefaultEpilogueISI_SJ_SJ_NS1E_6thread17LinearCombinationISI_Li1EffLNS1J_9ScaleType4KindE0ELNS_15FloatRoundStyleE2ESI_EENS1_15EpilogueDefaultEEEEEvvEEEEvNT_6ParamsE:
	.zero		1664


//--------------------- SYMBOLS --------------------------

	.type		.nv.reservedSmem.offset0,@object
	.size		.nv.reservedSmem.offset0,0x4
